//
// Generated by NVIDIA NVVM Compiler
//
// Compiler Build ID: CL-36424714
// Cuda compilation tools, release 13.0, V13.0.88
// Based on NVVM 20.0.0
//

.version 9.0
.target sm_100
.address_size 64

	// .globl	_Z20SM4_encrypt_cuda_ctrPhS_PjiS_
.const .align 1 .b8 d_Sbox[256] = {214, 144, 233, 254, 204, 225, 61, 183, 22, 182, 20, 194, 40, 251, 44, 5, 43, 103, 154, 118, 42, 190, 4, 195, 170, 68, 19, 38, 73, 134, 6, 153, 156, 66, 80, 244, 145, 239, 152, 122, 51, 84, 11, 67, 237, 207, 172, 98, 228, 179, 28, 169, 201, 8, 232, 149, 128, 223, 148, 250, 117, 143, 63, 166, 71, 7, 167, 252, 243, 115, 23, 186, 131, 89, 60, 25, 230, 133, 79, 168, 104, 107, 129, 178, 113, 100, 218, 139, 248, 235, 15, 75, 112, 86, 157, 53, 30, 36, 14, 94, 99, 88, 209, 162, 37, 34, 124, 59, 1, 33, 120, 135, 212, 0, 70, 87, 159, 211, 39, 82, 76, 54, 2, 231, 160, 196, 200, 158, 234, 191, 138, 210, 64, 199, 56, 181, 163, 247, 242, 206, 249, 97, 21, 161, 224, 174, 93, 164, 155, 52, 26, 85, 173, 147, 50, 48, 245, 140, 177, 227, 29, 246, 226, 46, 130, 102, 202, 96, 192, 41, 35, 171, 13, 83, 78, 111, 213, 219, 55, 69, 222, 253, 142, 47, 3, 255, 106, 114, 109, 108, 91, 81, 141, 27, 175, 146, 187, 221, 188, 127, 17, 217, 92, 65, 31, 16, 90, 216, 10, 193, 49, 136, 165, 205, 123, 189, 45, 116, 208, 18, 184, 229, 180, 176, 137, 105, 151, 74, 12, 150, 119, 126, 101, 185, 241, 9, 197, 110, 198, 132, 24, 240, 125, 236, 58, 220, 77, 32, 121, 238, 95, 62, 215, 203, 57, 72};

.visible .entry _Z20SM4_encrypt_cuda_ctrPhS_PjiS_(
	.param .u64 .ptr .align 1 _Z20SM4_encrypt_cuda_ctrPhS_PjiS__param_0,
	.param .u64 .ptr .align 1 _Z20SM4_encrypt_cuda_ctrPhS_PjiS__param_1,
	.param .u64 .ptr .align 1 _Z20SM4_encrypt_cuda_ctrPhS_PjiS__param_2,
	.param .u32 _Z20SM4_encrypt_cuda_ctrPhS_PjiS__param_3,
	.param .u64 .ptr .align 1 _Z20SM4_encrypt_cuda_ctrPhS_PjiS__param_4
)
{
	.reg .pred 	%p<2>;
	.reg .b16 	%rs<88>;
	.reg .b32 	%r<949>;
	.reg .b64 	%rd<273>;

	ld.param.u32 	%r1, [_Z20SM4_encrypt_cuda_ctrPhS_PjiS__param_3];
	mov.u32 	%r2, %ctaid.x;
	mov.u32 	%r3, %ntid.x;
	mov.u32 	%r4, %tid.x;
	mad.lo.s32 	%r5, %r2, %r3, %r4;
	setp.ge.s32 	%p1, %r5, %r1;
	@%p1 bra 	$L__BB0_2;
	ld.param.u64 	%rd272, [_Z20SM4_encrypt_cuda_ctrPhS_PjiS__param_4];
	ld.param.u64 	%rd271, [_Z20SM4_encrypt_cuda_ctrPhS_PjiS__param_2];
	ld.param.u64 	%rd270, [_Z20SM4_encrypt_cuda_ctrPhS_PjiS__param_1];
	ld.param.u64 	%rd269, [_Z20SM4_encrypt_cuda_ctrPhS_PjiS__param_0];
	cvta.to.global.u64 	%rd5, %rd270;
	cvta.to.global.u64 	%rd6, %rd269;
	cvta.to.global.u64 	%rd7, %rd271;
	cvta.to.global.u64 	%rd8, %rd272;
	ld.global.u8 	%rs1, [%rd8+1];
	ld.global.u8 	%r6, [%rd8+2];
	ld.global.u8 	%r7, [%rd8+4];
	ld.global.u8 	%rs2, [%rd8+5];
	ld.global.u8 	%r8, [%rd8+6];
	ld.global.u8 	%r9, [%rd8+8];
	ld.global.u8 	%rs3, [%rd8+9];
	ld.global.u8 	%r10, [%rd8+10];
	ld.global.u8 	%r11, [%rd8+12];
	ld.global.u8 	%rs4, [%rd8+13];
	ld.global.u8 	%r12, [%rd8+14];
	ld.global.u8 	%rs5, [%rd8+15];
	cvt.u16.u32 	%rs6, %r5;
	add.s16 	%rs7, %rs5, %rs6;
	shl.b32 	%r17, %r5, 4;
	cvt.s64.s32 	%rd9, %r17;
	add.s64 	%rd10, %rd5, %rd9;
	ld.global.u8 	%r18, [%rd8+3];
	shl.b32 	%r19, %r18, 24;
	shl.b32 	%r20, %r6, 16;
	or.b32  	%r21, %r20, %r19;
	mul.wide.u16 	%r22, %rs1, 256;
	or.b32  	%r23, %r21, %r22;
	ld.global.u8 	%r24, [%rd8+7];
	shl.b32 	%r25, %r24, 24;
	shl.b32 	%r26, %r8, 16;
	or.b32  	%r27, %r26, %r25;
	mul.wide.u16 	%r28, %rs2, 256;
	or.b32  	%r29, %r27, %r28;
	or.b32  	%r30, %r29, %r7;
	ld.global.u8 	%r31, [%rd8+11];
	shl.b32 	%r32, %r31, 24;
	shl.b32 	%r33, %r10, 16;
	or.b32  	%r34, %r33, %r32;
	mul.wide.u16 	%r35, %rs3, 256;
	or.b32  	%r36, %r34, %r35;
	or.b32  	%r37, %r36, %r9;
	cvt.u32.u16 	%r38, %rs7;
	shl.b32 	%r39, %r38, 24;
	shl.b32 	%r40, %r12, 16;
	or.b32  	%r41, %r40, %r39;
	mul.wide.u16 	%r42, %rs4, 256;
	or.b32  	%r43, %r41, %r42;
	or.b32  	%r44, %r43, %r11;
	ld.global.u32 	%r45, [%rd7];
	xor.b32  	%r46, %r30, %r45;
	xor.b32  	%r47, %r46, %r37;
	xor.b32  	%r48, %r47, %r44;
	shr.u32 	%r49, %r48, 24;
	cvt.u64.u32 	%rd11, %r49;
	mov.u64 	%rd12, d_Sbox;
	add.s64 	%rd13, %rd12, %rd11;
	ld.const.u8 	%r50, [%rd13];
	shl.b32 	%r51, %r50, 24;
	shr.u32 	%r52, %r48, 16;
	and.b32  	%r53, %r52, 255;
	cvt.u64.u32 	%rd14, %r53;
	add.s64 	%rd15, %rd12, %rd14;
	ld.const.u8 	%r54, [%rd15];
	shl.b32 	%r55, %r54, 16;
	or.b32  	%r56, %r55, %r51;
	shr.u32 	%r57, %r48, 8;
	and.b32  	%r58, %r57, 255;
	cvt.u64.u32 	%rd16, %r58;
	add.s64 	%rd17, %rd12, %rd16;
	ld.const.u8 	%rs8, [%rd17];
	mul.wide.u16 	%r59, %rs8, 256;
	or.b32  	%r60, %r56, %r59;
	and.b32  	%r61, %r48, 255;
	cvt.u64.u32 	%rd18, %r61;
	add.s64 	%rd19, %rd12, %rd18;
	ld.const.u8 	%r62, [%rd19];
	or.b32  	%r63, %r60, %r62;
	shf.l.wrap.b32 	%r64, %r60, %r63, 2;
	shf.l.wrap.b32 	%r65, %r60, %r63, 10;
	shf.l.wrap.b32 	%r66, %r60, %r63, 18;
	shf.l.wrap.b32 	%r67, %r60, %r63, 24;
	xor.b32  	%r68, %r23, %r65;
	xor.b32  	%r69, %r68, %r64;
	xor.b32  	%r70, %r69, %r66;
	xor.b32  	%r71, %r70, %r67;
	xor.b32  	%r72, %r71, %r63;
	ld.global.u32 	%r73, [%rd7+4];
	xor.b32  	%r74, %r37, %r73;
	xor.b32  	%r75, %r74, %r44;
	xor.b32  	%r76, %r75, %r72;
	shr.u32 	%r77, %r76, 24;
	cvt.u64.u32 	%rd20, %r77;
	add.s64 	%rd21, %rd12, %rd20;
	ld.const.u8 	%r78, [%rd21];
	shl.b32 	%r79, %r78, 24;
	shr.u32 	%r80, %r76, 16;
	and.b32  	%r81, %r80, 255;
	cvt.u64.u32 	%rd22, %r81;
	add.s64 	%rd23, %rd12, %rd22;
	ld.const.u8 	%r82, [%rd23];
	shl.b32 	%r83, %r82, 16;
	or.b32  	%r84, %r83, %r79;
	shr.u32 	%r85, %r76, 8;
	and.b32  	%r86, %r85, 255;
	cvt.u64.u32 	%rd24, %r86;
	add.s64 	%rd25, %rd12, %rd24;
	ld.const.u8 	%rs9, [%rd25];
	mul.wide.u16 	%r87, %rs9, 256;
	or.b32  	%r88, %r84, %r87;
	and.b32  	%r89, %r76, 255;
	cvt.u64.u32 	%rd26, %r89;
	add.s64 	%rd27, %rd12, %rd26;
	ld.const.u8 	%r90, [%rd27];
	or.b32  	%r91, %r88, %r90;
	shf.l.wrap.b32 	%r92, %r88, %r91, 2;
	shf.l.wrap.b32 	%r93, %r88, %r91, 10;
	shf.l.wrap.b32 	%r94, %r88, %r91, 18;
	shf.l.wrap.b32 	%r95, %r88, %r91, 24;
	xor.b32  	%r96, %r93, %r92;
	xor.b32  	%r97, %r96, %r94;
	xor.b32  	%r98, %r97, %r95;
	xor.b32  	%r99, %r98, %r30;
	xor.b32  	%r100, %r99, %r91;
	ld.global.u32 	%r101, [%rd7+8];
	xor.b32  	%r102, %r101, %r44;
	xor.b32  	%r103, %r102, %r72;
	xor.b32  	%r104, %r103, %r100;
	shr.u32 	%r105, %r104, 24;
	cvt.u64.u32 	%rd28, %r105;
	add.s64 	%rd29, %rd12, %rd28;
	ld.const.u8 	%r106, [%rd29];
	shl.b32 	%r107, %r106, 24;
	shr.u32 	%r108, %r104, 16;
	and.b32  	%r109, %r108, 255;
	cvt.u64.u32 	%rd30, %r109;
	add.s64 	%rd31, %rd12, %rd30;
	ld.const.u8 	%r110, [%rd31];
	shl.b32 	%r111, %r110, 16;
	or.b32  	%r112, %r111, %r107;
	shr.u32 	%r113, %r104, 8;
	and.b32  	%r114, %r113, 255;
	cvt.u64.u32 	%rd32, %r114;
	add.s64 	%rd33, %rd12, %rd32;
	ld.const.u8 	%rs10, [%rd33];
	mul.wide.u16 	%r115, %rs10, 256;
	or.b32  	%r116, %r112, %r115;
	and.b32  	%r117, %r104, 255;
	cvt.u64.u32 	%rd34, %r117;
	add.s64 	%rd35, %rd12, %rd34;
	ld.const.u8 	%r118, [%rd35];
	or.b32  	%r119, %r116, %r118;
	shf.l.wrap.b32 	%r120, %r116, %r119, 2;
	shf.l.wrap.b32 	%r121, %r116, %r119, 10;
	shf.l.wrap.b32 	%r122, %r116, %r119, 18;
	shf.l.wrap.b32 	%r123, %r116, %r119, 24;
	xor.b32  	%r124, %r121, %r120;
	xor.b32  	%r125, %r124, %r122;
	xor.b32  	%r126, %r125, %r123;
	xor.b32  	%r127, %r126, %r37;
	xor.b32  	%r128, %r127, %r119;
	ld.global.u32 	%r129, [%rd7+12];
	xor.b32  	%r130, %r129, %r72;
	xor.b32  	%r131, %r130, %r100;
	xor.b32  	%r132, %r131, %r128;
	shr.u32 	%r133, %r132, 24;
	cvt.u64.u32 	%rd36, %r133;
	add.s64 	%rd37, %rd12, %rd36;
	ld.const.u8 	%r134, [%rd37];
	shl.b32 	%r135, %r134, 24;
	shr.u32 	%r136, %r132, 16;
	and.b32  	%r137, %r136, 255;
	cvt.u64.u32 	%rd38, %r137;
	add.s64 	%rd39, %rd12, %rd38;
	ld.const.u8 	%r138, [%rd39];
	shl.b32 	%r139, %r138, 16;
	or.b32  	%r140, %r139, %r135;
	shr.u32 	%r141, %r132, 8;
	and.b32  	%r142, %r141, 255;
	cvt.u64.u32 	%rd40, %r142;
	add.s64 	%rd41, %rd12, %rd40;
	ld.const.u8 	%rs11, [%rd41];
	mul.wide.u16 	%r143, %rs11, 256;
	or.b32  	%r144, %r140, %r143;
	and.b32  	%r145, %r132, 255;
	cvt.u64.u32 	%rd42, %r145;
	add.s64 	%rd43, %rd12, %rd42;
	ld.const.u8 	%r146, [%rd43];
	or.b32  	%r147, %r144, %r146;
	shf.l.wrap.b32 	%r148, %r144, %r147, 2;
	shf.l.wrap.b32 	%r149, %r144, %r147, 10;
	shf.l.wrap.b32 	%r150, %r144, %r147, 18;
	shf.l.wrap.b32 	%r151, %r144, %r147, 24;
	xor.b32  	%r152, %r149, %r148;
	xor.b32  	%r153, %r152, %r150;
	xor.b32  	%r154, %r153, %r151;
	xor.b32  	%r155, %r154, %r44;
	xor.b32  	%r156, %r155, %r147;
	ld.global.u32 	%r157, [%rd7+16];
	xor.b32  	%r158, %r100, %r157;
	xor.b32  	%r159, %r158, %r128;
	xor.b32  	%r160, %r159, %r156;
	shr.u32 	%r161, %r160, 24;
	cvt.u64.u32 	%rd44, %r161;
	add.s64 	%rd45, %rd12, %rd44;
	ld.const.u8 	%r162, [%rd45];
	shl.b32 	%r163, %r162, 24;
	shr.u32 	%r164, %r160, 16;
	and.b32  	%r165, %r164, 255;
	cvt.u64.u32 	%rd46, %r165;
	add.s64 	%rd47, %rd12, %rd46;
	ld.const.u8 	%r166, [%rd47];
	shl.b32 	%r167, %r166, 16;
	or.b32  	%r168, %r167, %r163;
	shr.u32 	%r169, %r160, 8;
	and.b32  	%r170, %r169, 255;
	cvt.u64.u32 	%rd48, %r170;
	add.s64 	%rd49, %rd12, %rd48;
	ld.const.u8 	%rs12, [%rd49];
	mul.wide.u16 	%r171, %rs12, 256;
	or.b32  	%r172, %r168, %r171;
	and.b32  	%r173, %r160, 255;
	cvt.u64.u32 	%rd50, %r173;
	add.s64 	%rd51, %rd12, %rd50;
	ld.const.u8 	%r174, [%rd51];
	or.b32  	%r175, %r172, %r174;
	shf.l.wrap.b32 	%r176, %r172, %r175, 2;
	shf.l.wrap.b32 	%r177, %r172, %r175, 10;
	shf.l.wrap.b32 	%r178, %r172, %r175, 18;
	shf.l.wrap.b32 	%r179, %r172, %r175, 24;
	xor.b32  	%r180, %r177, %r176;
	xor.b32  	%r181, %r180, %r178;
	xor.b32  	%r182, %r181, %r179;
	xor.b32  	%r183, %r182, %r72;
	xor.b32  	%r184, %r183, %r175;
	ld.global.u32 	%r185, [%rd7+20];
	xor.b32  	%r186, %r128, %r185;
	xor.b32  	%r187, %r186, %r156;
	xor.b32  	%r188, %r187, %r184;
	shr.u32 	%r189, %r188, 24;
	cvt.u64.u32 	%rd52, %r189;
	add.s64 	%rd53, %rd12, %rd52;
	ld.const.u8 	%r190, [%rd53];
	shl.b32 	%r191, %r190, 24;
	shr.u32 	%r192, %r188, 16;
	and.b32  	%r193, %r192, 255;
	cvt.u64.u32 	%rd54, %r193;
	add.s64 	%rd55, %rd12, %rd54;
	ld.const.u8 	%r194, [%rd55];
	shl.b32 	%r195, %r194, 16;
	or.b32  	%r196, %r195, %r191;
	shr.u32 	%r197, %r188, 8;
	and.b32  	%r198, %r197, 255;
	cvt.u64.u32 	%rd56, %r198;
	add.s64 	%rd57, %rd12, %rd56;
	ld.const.u8 	%rs13, [%rd57];
	mul.wide.u16 	%r199, %rs13, 256;
	or.b32  	%r200, %r196, %r199;
	and.b32  	%r201, %r188, 255;
	cvt.u64.u32 	%rd58, %r201;
	add.s64 	%rd59, %rd12, %rd58;
	ld.const.u8 	%r202, [%rd59];
	or.b32  	%r203, %r200, %r202;
	shf.l.wrap.b32 	%r204, %r200, %r203, 2;
	shf.l.wrap.b32 	%r205, %r200, %r203, 10;
	shf.l.wrap.b32 	%r206, %r200, %r203, 18;
	shf.l.wrap.b32 	%r207, %r200, %r203, 24;
	xor.b32  	%r208, %r205, %r204;
	xor.b32  	%r209, %r208, %r206;
	xor.b32  	%r210, %r209, %r207;
	xor.b32  	%r211, %r210, %r100;
	xor.b32  	%r212, %r211, %r203;
	ld.global.u32 	%r213, [%rd7+24];
	xor.b32  	%r214, %r213, %r156;
	xor.b32  	%r215, %r214, %r184;
	xor.b32  	%r216, %r215, %r212;
	shr.u32 	%r217, %r216, 24;
	cvt.u64.u32 	%rd60, %r217;
	add.s64 	%rd61, %rd12, %rd60;
	ld.const.u8 	%r218, [%rd61];
	shl.b32 	%r219, %r218, 24;
	shr.u32 	%r220, %r216, 16;
	and.b32  	%r221, %r220, 255;
	cvt.u64.u32 	%rd62, %r221;
	add.s64 	%rd63, %rd12, %rd62;
	ld.const.u8 	%r222, [%rd63];
	shl.b32 	%r223, %r222, 16;
	or.b32  	%r224, %r223, %r219;
	shr.u32 	%r225, %r216, 8;
	and.b32  	%r226, %r225, 255;
	cvt.u64.u32 	%rd64, %r226;
	add.s64 	%rd65, %rd12, %rd64;
	ld.const.u8 	%rs14, [%rd65];
	mul.wide.u16 	%r227, %rs14, 256;
	or.b32  	%r228, %r224, %r227;
	and.b32  	%r229, %r216, 255;
	cvt.u64.u32 	%rd66, %r229;
	add.s64 	%rd67, %rd12, %rd66;
	ld.const.u8 	%r230, [%rd67];
	or.b32  	%r231, %r228, %r230;
	shf.l.wrap.b32 	%r232, %r228, %r231, 2;
	shf.l.wrap.b32 	%r233, %r228, %r231, 10;
	shf.l.wrap.b32 	%r234, %r228, %r231, 18;
	shf.l.wrap.b32 	%r235, %r228, %r231, 24;
	xor.b32  	%r236, %r233, %r232;
	xor.b32  	%r237, %r236, %r234;
	xor.b32  	%r238, %r237, %r235;
	xor.b32  	%r239, %r238, %r128;
	xor.b32  	%r240, %r239, %r231;
	ld.global.u32 	%r241, [%rd7+28];
	xor.b32  	%r242, %r241, %r184;
	xor.b32  	%r243, %r242, %r212;
	xor.b32  	%r244, %r243, %r240;
	shr.u32 	%r245, %r244, 24;
	cvt.u64.u32 	%rd68, %r245;
	add.s64 	%rd69, %rd12, %rd68;
	ld.const.u8 	%r246, [%rd69];
	shl.b32 	%r247, %r246, 24;
	shr.u32 	%r248, %r244, 16;
	and.b32  	%r249, %r248, 255;
	cvt.u64.u32 	%rd70, %r249;
	add.s64 	%rd71, %rd12, %rd70;
	ld.const.u8 	%r250, [%rd71];
	shl.b32 	%r251, %r250, 16;
	or.b32  	%r252, %r251, %r247;
	shr.u32 	%r253, %r244, 8;
	and.b32  	%r254, %r253, 255;
	cvt.u64.u32 	%rd72, %r254;
	add.s64 	%rd73, %rd12, %rd72;
	ld.const.u8 	%rs15, [%rd73];
	mul.wide.u16 	%r255, %rs15, 256;
	or.b32  	%r256, %r252, %r255;
	and.b32  	%r257, %r244, 255;
	cvt.u64.u32 	%rd74, %r257;
	add.s64 	%rd75, %rd12, %rd74;
	ld.const.u8 	%r258, [%rd75];
	or.b32  	%r259, %r256, %r258;
	shf.l.wrap.b32 	%r260, %r256, %r259, 2;
	shf.l.wrap.b32 	%r261, %r256, %r259, 10;
	shf.l.wrap.b32 	%r262, %r256, %r259, 18;
	shf.l.wrap.b32 	%r263, %r256, %r259, 24;
	xor.b32  	%r264, %r261, %r260;
	xor.b32  	%r265, %r264, %r262;
	xor.b32  	%r266, %r265, %r263;
	xor.b32  	%r267, %r266, %r156;
	xor.b32  	%r268, %r267, %r259;
	ld.global.u32 	%r269, [%rd7+32];
	xor.b32  	%r270, %r212, %r269;
	xor.b32  	%r271, %r270, %r240;
	xor.b32  	%r272, %r271, %r268;
	shr.u32 	%r273, %r272, 24;
	cvt.u64.u32 	%rd76, %r273;
	add.s64 	%rd77, %rd12, %rd76;
	ld.const.u8 	%r274, [%rd77];
	shl.b32 	%r275, %r274, 24;
	shr.u32 	%r276, %r272, 16;
	and.b32  	%r277, %r276, 255;
	cvt.u64.u32 	%rd78, %r277;
	add.s64 	%rd79, %rd12, %rd78;
	ld.const.u8 	%r278, [%rd79];
	shl.b32 	%r279, %r278, 16;
	or.b32  	%r280, %r279, %r275;
	shr.u32 	%r281, %r272, 8;
	and.b32  	%r282, %r281, 255;
	cvt.u64.u32 	%rd80, %r282;
	add.s64 	%rd81, %rd12, %rd80;
	ld.const.u8 	%rs16, [%rd81];
	mul.wide.u16 	%r283, %rs16, 256;
	or.b32  	%r284, %r280, %r283;
	and.b32  	%r285, %r272, 255;
	cvt.u64.u32 	%rd82, %r285;
	add.s64 	%rd83, %rd12, %rd82;
	ld.const.u8 	%r286, [%rd83];
	or.b32  	%r287, %r284, %r286;
	shf.l.wrap.b32 	%r288, %r284, %r287, 2;
	shf.l.wrap.b32 	%r289, %r284, %r287, 10;
	shf.l.wrap.b32 	%r290, %r284, %r287, 18;
	shf.l.wrap.b32 	%r291, %r284, %r287, 24;
	xor.b32  	%r292, %r289, %r288;
	xor.b32  	%r293, %r292, %r290;
	xor.b32  	%r294, %r293, %r291;
	xor.b32  	%r295, %r294, %r184;
	xor.b32  	%r296, %r295, %r287;
	ld.global.u32 	%r297, [%rd7+36];
	xor.b32  	%r298, %r240, %r297;
	xor.b32  	%r299, %r298, %r268;
	xor.b32  	%r300, %r299, %r296;
	shr.u32 	%r301, %r300, 24;
	cvt.u64.u32 	%rd84, %r301;
	add.s64 	%rd85, %rd12, %rd84;
	ld.const.u8 	%r302, [%rd85];
	shl.b32 	%r303, %r302, 24;
	shr.u32 	%r304, %r300, 16;
	and.b32  	%r305, %r304, 255;
	cvt.u64.u32 	%rd86, %r305;
	add.s64 	%rd87, %rd12, %rd86;
	ld.const.u8 	%r306, [%rd87];
	shl.b32 	%r307, %r306, 16;
	or.b32  	%r308, %r307, %r303;
	shr.u32 	%r309, %r300, 8;
	and.b32  	%r310, %r309, 255;
	cvt.u64.u32 	%rd88, %r310;
	add.s64 	%rd89, %rd12, %rd88;
	ld.const.u8 	%rs17, [%rd89];
	mul.wide.u16 	%r311, %rs17, 256;
	or.b32  	%r312, %r308, %r311;
	and.b32  	%r313, %r300, 255;
	cvt.u64.u32 	%rd90, %r313;
	add.s64 	%rd91, %rd12, %rd90;
	ld.const.u8 	%r314, [%rd91];
	or.b32  	%r315, %r312, %r314;
	shf.l.wrap.b32 	%r316, %r312, %r315, 2;
	shf.l.wrap.b32 	%r317, %r312, %r315, 10;
	shf.l.wrap.b32 	%r318, %r312, %r315, 18;
	shf.l.wrap.b32 	%r319, %r312, %r315, 24;
	xor.b32  	%r320, %r317, %r316;
	xor.b32  	%r321, %r320, %r318;
	xor.b32  	%r322, %r321, %r319;
	xor.b32  	%r323, %r322, %r212;
	xor.b32  	%r324, %r323, %r315;
	ld.global.u32 	%r325, [%rd7+40];
	xor.b32  	%r326, %r325, %r268;
	xor.b32  	%r327, %r326, %r296;
	xor.b32  	%r328, %r327, %r324;
	shr.u32 	%r329, %r328, 24;
	cvt.u64.u32 	%rd92, %r329;
	add.s64 	%rd93, %rd12, %rd92;
	ld.const.u8 	%r330, [%rd93];
	shl.b32 	%r331, %r330, 24;
	shr.u32 	%r332, %r328, 16;
	and.b32  	%r333, %r332, 255;
	cvt.u64.u32 	%rd94, %r333;
	add.s64 	%rd95, %rd12, %rd94;
	ld.const.u8 	%r334, [%rd95];
	shl.b32 	%r335, %r334, 16;
	or.b32  	%r336, %r335, %r331;
	shr.u32 	%r337, %r328, 8;
	and.b32  	%r338, %r337, 255;
	cvt.u64.u32 	%rd96, %r338;
	add.s64 	%rd97, %rd12, %rd96;
	ld.const.u8 	%rs18, [%rd97];
	mul.wide.u16 	%r339, %rs18, 256;
	or.b32  	%r340, %r336, %r339;
	and.b32  	%r341, %r328, 255;
	cvt.u64.u32 	%rd98, %r341;
	add.s64 	%rd99, %rd12, %rd98;
	ld.const.u8 	%r342, [%rd99];
	or.b32  	%r343, %r340, %r342;
	shf.l.wrap.b32 	%r344, %r340, %r343, 2;
	shf.l.wrap.b32 	%r345, %r340, %r343, 10;
	shf.l.wrap.b32 	%r346, %r340, %r343, 18;
	shf.l.wrap.b32 	%r347, %r340, %r343, 24;
	xor.b32  	%r348, %r345, %r344;
	xor.b32  	%r349, %r348, %r346;
	xor.b32  	%r350, %r349, %r347;
	xor.b32  	%r351, %r350, %r240;
	xor.b32  	%r352, %r351, %r343;
	ld.global.u32 	%r353, [%rd7+44];
	xor.b32  	%r354, %r353, %r296;
	xor.b32  	%r355, %r354, %r324;
	xor.b32  	%r356, %r355, %r352;
	shr.u32 	%r357, %r356, 24;
	cvt.u64.u32 	%rd100, %r357;
	add.s64 	%rd101, %rd12, %rd100;
	ld.const.u8 	%r358, [%rd101];
	shl.b32 	%r359, %r358, 24;
	shr.u32 	%r360, %r356, 16;
	and.b32  	%r361, %r360, 255;
	cvt.u64.u32 	%rd102, %r361;
	add.s64 	%rd103, %rd12, %rd102;
	ld.const.u8 	%r362, [%rd103];
	shl.b32 	%r363, %r362, 16;
	or.b32  	%r364, %r363, %r359;
	shr.u32 	%r365, %r356, 8;
	and.b32  	%r366, %r365, 255;
	cvt.u64.u32 	%rd104, %r366;
	add.s64 	%rd105, %rd12, %rd104;
	ld.const.u8 	%rs19, [%rd105];
	mul.wide.u16 	%r367, %rs19, 256;
	or.b32  	%r368, %r364, %r367;
	and.b32  	%r369, %r356, 255;
	cvt.u64.u32 	%rd106, %r369;
	add.s64 	%rd107, %rd12, %rd106;
	ld.const.u8 	%r370, [%rd107];
	or.b32  	%r371, %r368, %r370;
	shf.l.wrap.b32 	%r372, %r368, %r371, 2;
	shf.l.wrap.b32 	%r373, %r368, %r371, 10;
	shf.l.wrap.b32 	%r374, %r368, %r371, 18;
	shf.l.wrap.b32 	%r375, %r368, %r371, 24;
	xor.b32  	%r376, %r373, %r372;
	xor.b32  	%r377, %r376, %r374;
	xor.b32  	%r378, %r377, %r375;
	xor.b32  	%r379, %r378, %r268;
	xor.b32  	%r380, %r379, %r371;
	ld.global.u32 	%r381, [%rd7+48];
	xor.b32  	%r382, %r324, %r381;
	xor.b32  	%r383, %r382, %r352;
	xor.b32  	%r384, %r383, %r380;
	shr.u32 	%r385, %r384, 24;
	cvt.u64.u32 	%rd108, %r385;
	add.s64 	%rd109, %rd12, %rd108;
	ld.const.u8 	%r386, [%rd109];
	shl.b32 	%r387, %r386, 24;
	shr.u32 	%r388, %r384, 16;
	and.b32  	%r389, %r388, 255;
	cvt.u64.u32 	%rd110, %r389;
	add.s64 	%rd111, %rd12, %rd110;
	ld.const.u8 	%r390, [%rd111];
	shl.b32 	%r391, %r390, 16;
	or.b32  	%r392, %r391, %r387;
	shr.u32 	%r393, %r384, 8;
	and.b32  	%r394, %r393, 255;
	cvt.u64.u32 	%rd112, %r394;
	add.s64 	%rd113, %rd12, %rd112;
	ld.const.u8 	%rs20, [%rd113];
	mul.wide.u16 	%r395, %rs20, 256;
	or.b32  	%r396, %r392, %r395;
	and.b32  	%r397, %r384, 255;
	cvt.u64.u32 	%rd114, %r397;
	add.s64 	%rd115, %rd12, %rd114;
	ld.const.u8 	%r398, [%rd115];
	or.b32  	%r399, %r396, %r398;
	shf.l.wrap.b32 	%r400, %r396, %r399, 2;
	shf.l.wrap.b32 	%r401, %r396, %r399, 10;
	shf.l.wrap.b32 	%r402, %r396, %r399, 18;
	shf.l.wrap.b32 	%r403, %r396, %r399, 24;
	xor.b32  	%r404, %r401, %r400;
	xor.b32  	%r405, %r404, %r402;
	xor.b32  	%r406, %r405, %r403;
	xor.b32  	%r407, %r406, %r296;
	xor.b32  	%r408, %r407, %r399;
	ld.global.u32 	%r409, [%rd7+52];
	xor.b32  	%r410, %r352, %r409;
	xor.b32  	%r411, %r410, %r380;
	xor.b32  	%r412, %r411, %r408;
	shr.u32 	%r413, %r412, 24;
	cvt.u64.u32 	%rd116, %r413;
	add.s64 	%rd117, %rd12, %rd116;
	ld.const.u8 	%r414, [%rd117];
	shl.b32 	%r415, %r414, 24;
	shr.u32 	%r416, %r412, 16;
	and.b32  	%r417, %r416, 255;
	cvt.u64.u32 	%rd118, %r417;
	add.s64 	%rd119, %rd12, %rd118;
	ld.const.u8 	%r418, [%rd119];
	shl.b32 	%r419, %r418, 16;
	or.b32  	%r420, %r419, %r415;
	shr.u32 	%r421, %r412, 8;
	and.b32  	%r422, %r421, 255;
	cvt.u64.u32 	%rd120, %r422;
	add.s64 	%rd121, %rd12, %rd120;
	ld.const.u8 	%rs21, [%rd121];
	mul.wide.u16 	%r423, %rs21, 256;
	or.b32  	%r424, %r420, %r423;
	and.b32  	%r425, %r412, 255;
	cvt.u64.u32 	%rd122, %r425;
	add.s64 	%rd123, %rd12, %rd122;
	ld.const.u8 	%r426, [%rd123];
	or.b32  	%r427, %r424, %r426;
	shf.l.wrap.b32 	%r428, %r424, %r427, 2;
	shf.l.wrap.b32 	%r429, %r424, %r427, 10;
	shf.l.wrap.b32 	%r430, %r424, %r427, 18;
	shf.l.wrap.b32 	%r431, %r424, %r427, 24;
	xor.b32  	%r432, %r429, %r428;
	xor.b32  	%r433, %r432, %r430;
	xor.b32  	%r434, %r433, %r431;
	xor.b32  	%r435, %r434, %r324;
	xor.b32  	%r436, %r435, %r427;
	ld.global.u32 	%r437, [%rd7+56];
	xor.b32  	%r438, %r437, %r380;
	xor.b32  	%r439, %r438, %r408;
	xor.b32  	%r440, %r439, %r436;
	shr.u32 	%r441, %r440, 24;
	cvt.u64.u32 	%rd124, %r441;
	add.s64 	%rd125, %rd12, %rd124;
	ld.const.u8 	%r442, [%rd125];
	shl.b32 	%r443, %r442, 24;
	shr.u32 	%r444, %r440, 16;
	and.b32  	%r445, %r444, 255;
	cvt.u64.u32 	%rd126, %r445;
	add.s64 	%rd127, %rd12, %rd126;
	ld.const.u8 	%r446, [%rd127];
	shl.b32 	%r447, %r446, 16;
	or.b32  	%r448, %r447, %r443;
	shr.u32 	%r449, %r440, 8;
	and.b32  	%r450, %r449, 255;
	cvt.u64.u32 	%rd128, %r450;
	add.s64 	%rd129, %rd12, %rd128;
	ld.const.u8 	%rs22, [%rd129];
	mul.wide.u16 	%r451, %rs22, 256;
	or.b32  	%r452, %r448, %r451;
	and.b32  	%r453, %r440, 255;
	cvt.u64.u32 	%rd130, %r453;
	add.s64 	%rd131, %rd12, %rd130;
	ld.const.u8 	%r454, [%rd131];
	or.b32  	%r455, %r452, %r454;
	shf.l.wrap.b32 	%r456, %r452, %r455, 2;
	shf.l.wrap.b32 	%r457, %r452, %r455, 10;
	shf.l.wrap.b32 	%r458, %r452, %r455, 18;
	shf.l.wrap.b32 	%r459, %r452, %r455, 24;
	xor.b32  	%r460, %r457, %r456;
	xor.b32  	%r461, %r460, %r458;
	xor.b32  	%r462, %r461, %r459;
	xor.b32  	%r463, %r462, %r352;
	xor.b32  	%r464, %r463, %r455;
	ld.global.u32 	%r465, [%rd7+60];
	xor.b32  	%r466, %r465, %r408;
	xor.b32  	%r467, %r466, %r436;
	xor.b32  	%r468, %r467, %r464;
	shr.u32 	%r469, %r468, 24;
	cvt.u64.u32 	%rd132, %r469;
	add.s64 	%rd133, %rd12, %rd132;
	ld.const.u8 	%r470, [%rd133];
	shl.b32 	%r471, %r470, 24;
	shr.u32 	%r472, %r468, 16;
	and.b32  	%r473, %r472, 255;
	cvt.u64.u32 	%rd134, %r473;
	add.s64 	%rd135, %rd12, %rd134;
	ld.const.u8 	%r474, [%rd135];
	shl.b32 	%r475, %r474, 16;
	or.b32  	%r476, %r475, %r471;
	shr.u32 	%r477, %r468, 8;
	and.b32  	%r478, %r477, 255;
	cvt.u64.u32 	%rd136, %r478;
	add.s64 	%rd137, %rd12, %rd136;
	ld.const.u8 	%rs23, [%rd137];
	mul.wide.u16 	%r479, %rs23, 256;
	or.b32  	%r480, %r476, %r479;
	and.b32  	%r481, %r468, 255;
	cvt.u64.u32 	%rd138, %r481;
	add.s64 	%rd139, %rd12, %rd138;
	ld.const.u8 	%r482, [%rd139];
	or.b32  	%r483, %r480, %r482;
	shf.l.wrap.b32 	%r484, %r480, %r483, 2;
	shf.l.wrap.b32 	%r485, %r480, %r483, 10;
	shf.l.wrap.b32 	%r486, %r480, %r483, 18;
	shf.l.wrap.b32 	%r487, %r480, %r483, 24;
	xor.b32  	%r488, %r485, %r484;
	xor.b32  	%r489, %r488, %r486;
	xor.b32  	%r490, %r489, %r487;
	xor.b32  	%r491, %r490, %r380;
	xor.b32  	%r492, %r491, %r483;
	ld.global.u32 	%r493, [%rd7+64];
	xor.b32  	%r494, %r436, %r493;
	xor.b32  	%r495, %r494, %r464;
	xor.b32  	%r496, %r495, %r492;
	shr.u32 	%r497, %r496, 24;
	cvt.u64.u32 	%rd140, %r497;
	add.s64 	%rd141, %rd12, %rd140;
	ld.const.u8 	%r498, [%rd141];
	shl.b32 	%r499, %r498, 24;
	shr.u32 	%r500, %r496, 16;
	and.b32  	%r501, %r500, 255;
	cvt.u64.u32 	%rd142, %r501;
	add.s64 	%rd143, %rd12, %rd142;
	ld.const.u8 	%r502, [%rd143];
	shl.b32 	%r503, %r502, 16;
	or.b32  	%r504, %r503, %r499;
	shr.u32 	%r505, %r496, 8;
	and.b32  	%r506, %r505, 255;
	cvt.u64.u32 	%rd144, %r506;
	add.s64 	%rd145, %rd12, %rd144;
	ld.const.u8 	%rs24, [%rd145];
	mul.wide.u16 	%r507, %rs24, 256;
	or.b32  	%r508, %r504, %r507;
	and.b32  	%r509, %r496, 255;
	cvt.u64.u32 	%rd146, %r509;
	add.s64 	%rd147, %rd12, %rd146;
	ld.const.u8 	%r510, [%rd147];
	or.b32  	%r511, %r508, %r510;
	shf.l.wrap.b32 	%r512, %r508, %r511, 2;
	shf.l.wrap.b32 	%r513, %r508, %r511, 10;
	shf.l.wrap.b32 	%r514, %r508, %r511, 18;
	shf.l.wrap.b32 	%r515, %r508, %r511, 24;
	xor.b32  	%r516, %r513, %r512;
	xor.b32  	%r517, %r516, %r514;
	xor.b32  	%r518, %r517, %r515;
	xor.b32  	%r519, %r518, %r408;
	xor.b32  	%r520, %r519, %r511;
	ld.global.u32 	%r521, [%rd7+68];
	xor.b32  	%r522, %r464, %r521;
	xor.b32  	%r523, %r522, %r492;
	xor.b32  	%r524, %r523, %r520;
	shr.u32 	%r525, %r524, 24;
	cvt.u64.u32 	%rd148, %r525;
	add.s64 	%rd149, %rd12, %rd148;
	ld.const.u8 	%r526, [%rd149];
	shl.b32 	%r527, %r526, 24;
	shr.u32 	%r528, %r524, 16;
	and.b32  	%r529, %r528, 255;
	cvt.u64.u32 	%rd150, %r529;
	add.s64 	%rd151, %rd12, %rd150;
	ld.const.u8 	%r530, [%rd151];
	shl.b32 	%r531, %r530, 16;
	or.b32  	%r532, %r531, %r527;
	shr.u32 	%r533, %r524, 8;
	and.b32  	%r534, %r533, 255;
	cvt.u64.u32 	%rd152, %r534;
	add.s64 	%rd153, %rd12, %rd152;
	ld.const.u8 	%rs25, [%rd153];
	mul.wide.u16 	%r535, %rs25, 256;
	or.b32  	%r536, %r532, %r535;
	and.b32  	%r537, %r524, 255;
	cvt.u64.u32 	%rd154, %r537;
	add.s64 	%rd155, %rd12, %rd154;
	ld.const.u8 	%r538, [%rd155];
	or.b32  	%r539, %r536, %r538;
	shf.l.wrap.b32 	%r540, %r536, %r539, 2;
	shf.l.wrap.b32 	%r541, %r536, %r539, 10;
	shf.l.wrap.b32 	%r542, %r536, %r539, 18;
	shf.l.wrap.b32 	%r543, %r536, %r539, 24;
	xor.b32  	%r544, %r541, %r540;
	xor.b32  	%r545, %r544, %r542;
	xor.b32  	%r546, %r545, %r543;
	xor.b32  	%r547, %r546, %r436;
	xor.b32  	%r548, %r547, %r539;
	ld.global.u32 	%r549, [%rd7+72];
	xor.b32  	%r550, %r549, %r492;
	xor.b32  	%r551, %r550, %r520;
	xor.b32  	%r552, %r551, %r548;
	shr.u32 	%r553, %r552, 24;
	cvt.u64.u32 	%rd156, %r553;
	add.s64 	%rd157, %rd12, %rd156;
	ld.const.u8 	%r554, [%rd157];
	shl.b32 	%r555, %r554, 24;
	shr.u32 	%r556, %r552, 16;
	and.b32  	%r557, %r556, 255;
	cvt.u64.u32 	%rd158, %r557;
	add.s64 	%rd159, %rd12, %rd158;
	ld.const.u8 	%r558, [%rd159];
	shl.b32 	%r559, %r558, 16;
	or.b32  	%r560, %r559, %r555;
	shr.u32 	%r561, %r552, 8;
	and.b32  	%r562, %r561, 255;
	cvt.u64.u32 	%rd160, %r562;
	add.s64 	%rd161, %rd12, %rd160;
	ld.const.u8 	%rs26, [%rd161];
	mul.wide.u16 	%r563, %rs26, 256;
	or.b32  	%r564, %r560, %r563;
	and.b32  	%r565, %r552, 255;
	cvt.u64.u32 	%rd162, %r565;
	add.s64 	%rd163, %rd12, %rd162;
	ld.const.u8 	%r566, [%rd163];
	or.b32  	%r567, %r564, %r566;
	shf.l.wrap.b32 	%r568, %r564, %r567, 2;
	shf.l.wrap.b32 	%r569, %r564, %r567, 10;
	shf.l.wrap.b32 	%r570, %r564, %r567, 18;
	shf.l.wrap.b32 	%r571, %r564, %r567, 24;
	xor.b32  	%r572, %r569, %r568;
	xor.b32  	%r573, %r572, %r570;
	xor.b32  	%r574, %r573, %r571;
	xor.b32  	%r575, %r574, %r464;
	xor.b32  	%r576, %r575, %r567;
	ld.global.u32 	%r577, [%rd7+76];
	xor.b32  	%r578, %r577, %r520;
	xor.b32  	%r579, %r578, %r548;
	xor.b32  	%r580, %r579, %r576;
	shr.u32 	%r581, %r580, 24;
	cvt.u64.u32 	%rd164, %r581;
	add.s64 	%rd165, %rd12, %rd164;
	ld.const.u8 	%r582, [%rd165];
	shl.b32 	%r583, %r582, 24;
	shr.u32 	%r584, %r580, 16;
	and.b32  	%r585, %r584, 255;
	cvt.u64.u32 	%rd166, %r585;
	add.s64 	%rd167, %rd12, %rd166;
	ld.const.u8 	%r586, [%rd167];
	shl.b32 	%r587, %r586, 16;
	or.b32  	%r588, %r587, %r583;
	shr.u32 	%r589, %r580, 8;
	and.b32  	%r590, %r589, 255;
	cvt.u64.u32 	%rd168, %r590;
	add.s64 	%rd169, %rd12, %rd168;
	ld.const.u8 	%rs27, [%rd169];
	mul.wide.u16 	%r591, %rs27, 256;
	or.b32  	%r592, %r588, %r591;
	and.b32  	%r593, %r580, 255;
	cvt.u64.u32 	%rd170, %r593;
	add.s64 	%rd171, %rd12, %rd170;
	ld.const.u8 	%r594, [%rd171];
	or.b32  	%r595, %r592, %r594;
	shf.l.wrap.b32 	%r596, %r592, %r595, 2;
	shf.l.wrap.b32 	%r597, %r592, %r595, 10;
	shf.l.wrap.b32 	%r598, %r592, %r595, 18;
	shf.l.wrap.b32 	%r599, %r592, %r595, 24;
	xor.b32  	%r600, %r597, %r596;
	xor.b32  	%r601, %r600, %r598;
	xor.b32  	%r602, %r601, %r599;
	xor.b32  	%r603, %r602, %r492;
	xor.b32  	%r604, %r603, %r595;
	ld.global.u32 	%r605, [%rd7+80];
	xor.b32  	%r606, %r548, %r605;
	xor.b32  	%r607, %r606, %r576;
	xor.b32  	%r608, %r607, %r604;
	shr.u32 	%r609, %r608, 24;
	cvt.u64.u32 	%rd172, %r609;
	add.s64 	%rd173, %rd12, %rd172;
	ld.const.u8 	%r610, [%rd173];
	shl.b32 	%r611, %r610, 24;
	shr.u32 	%r612, %r608, 16;
	and.b32  	%r613, %r612, 255;
	cvt.u64.u32 	%rd174, %r613;
	add.s64 	%rd175, %rd12, %rd174;
	ld.const.u8 	%r614, [%rd175];
	shl.b32 	%r615, %r614, 16;
	or.b32  	%r616, %r615, %r611;
	shr.u32 	%r617, %r608, 8;
	and.b32  	%r618, %r617, 255;
	cvt.u64.u32 	%rd176, %r618;
	add.s64 	%rd177, %rd12, %rd176;
	ld.const.u8 	%rs28, [%rd177];
	mul.wide.u16 	%r619, %rs28, 256;
	or.b32  	%r620, %r616, %r619;
	and.b32  	%r621, %r608, 255;
	cvt.u64.u32 	%rd178, %r621;
	add.s64 	%rd179, %rd12, %rd178;
	ld.const.u8 	%r622, [%rd179];
	or.b32  	%r623, %r620, %r622;
	shf.l.wrap.b32 	%r624, %r620, %r623, 2;
	shf.l.wrap.b32 	%r625, %r620, %r623, 10;
	shf.l.wrap.b32 	%r626, %r620, %r623, 18;
	shf.l.wrap.b32 	%r627, %r620, %r623, 24;
	xor.b32  	%r628, %r625, %r624;
	xor.b32  	%r629, %r628, %r626;
	xor.b32  	%r630, %r629, %r627;
	xor.b32  	%r631, %r630, %r520;
	xor.b32  	%r632, %r631, %r623;
	ld.global.u32 	%r633, [%rd7+84];
	xor.b32  	%r634, %r576, %r633;
	xor.b32  	%r635, %r634, %r604;
	xor.b32  	%r636, %r635, %r632;
	shr.u32 	%r637, %r636, 24;
	cvt.u64.u32 	%rd180, %r637;
	add.s64 	%rd181, %rd12, %rd180;
	ld.const.u8 	%r638, [%rd181];
	shl.b32 	%r639, %r638, 24;
	shr.u32 	%r640, %r636, 16;
	and.b32  	%r641, %r640, 255;
	cvt.u64.u32 	%rd182, %r641;
	add.s64 	%rd183, %rd12, %rd182;
	ld.const.u8 	%r642, [%rd183];
	shl.b32 	%r643, %r642, 16;
	or.b32  	%r644, %r643, %r639;
	shr.u32 	%r645, %r636, 8;
	and.b32  	%r646, %r645, 255;
	cvt.u64.u32 	%rd184, %r646;
	add.s64 	%rd185, %rd12, %rd184;
	ld.const.u8 	%rs29, [%rd185];
	mul.wide.u16 	%r647, %rs29, 256;
	or.b32  	%r648, %r644, %r647;
	and.b32  	%r649, %r636, 255;
	cvt.u64.u32 	%rd186, %r649;
	add.s64 	%rd187, %rd12, %rd186;
	ld.const.u8 	%r650, [%rd187];
	or.b32  	%r651, %r648, %r650;
	shf.l.wrap.b32 	%r652, %r648, %r651, 2;
	shf.l.wrap.b32 	%r653, %r648, %r651, 10;
	shf.l.wrap.b32 	%r654, %r648, %r651, 18;
	shf.l.wrap.b32 	%r655, %r648, %r651, 24;
	xor.b32  	%r656, %r653, %r652;
	xor.b32  	%r657, %r656, %r654;
	xor.b32  	%r658, %r657, %r655;
	xor.b32  	%r659, %r658, %r548;
	xor.b32  	%r660, %r659, %r651;
	ld.global.u32 	%r661, [%rd7+88];
	xor.b32  	%r662, %r661, %r604;
	xor.b32  	%r663, %r662, %r632;
	xor.b32  	%r664, %r663, %r660;
	shr.u32 	%r665, %r664, 24;
	cvt.u64.u32 	%rd188, %r665;
	add.s64 	%rd189, %rd12, %rd188;
	ld.const.u8 	%r666, [%rd189];
	shl.b32 	%r667, %r666, 24;
	shr.u32 	%r668, %r664, 16;
	and.b32  	%r669, %r668, 255;
	cvt.u64.u32 	%rd190, %r669;
	add.s64 	%rd191, %rd12, %rd190;
	ld.const.u8 	%r670, [%rd191];
	shl.b32 	%r671, %r670, 16;
	or.b32  	%r672, %r671, %r667;
	shr.u32 	%r673, %r664, 8;
	and.b32  	%r674, %r673, 255;
	cvt.u64.u32 	%rd192, %r674;
	add.s64 	%rd193, %rd12, %rd192;
	ld.const.u8 	%rs30, [%rd193];
	mul.wide.u16 	%r675, %rs30, 256;
	or.b32  	%r676, %r672, %r675;
	and.b32  	%r677, %r664, 255;
	cvt.u64.u32 	%rd194, %r677;
	add.s64 	%rd195, %rd12, %rd194;
	ld.const.u8 	%r678, [%rd195];
	or.b32  	%r679, %r676, %r678;
	shf.l.wrap.b32 	%r680, %r676, %r679, 2;
	shf.l.wrap.b32 	%r681, %r676, %r679, 10;
	shf.l.wrap.b32 	%r682, %r676, %r679, 18;
	shf.l.wrap.b32 	%r683, %r676, %r679, 24;
	xor.b32  	%r684, %r681, %r680;
	xor.b32  	%r685, %r684, %r682;
	xor.b32  	%r686, %r685, %r683;
	xor.b32  	%r687, %r686, %r576;
	xor.b32  	%r688, %r687, %r679;
	ld.global.u32 	%r689, [%rd7+92];
	xor.b32  	%r690, %r689, %r632;
	xor.b32  	%r691, %r690, %r660;
	xor.b32  	%r692, %r691, %r688;
	shr.u32 	%r693, %r692, 24;
	cvt.u64.u32 	%rd196, %r693;
	add.s64 	%rd197, %rd12, %rd196;
	ld.const.u8 	%r694, [%rd197];
	shl.b32 	%r695, %r694, 24;
	shr.u32 	%r696, %r692, 16;
	and.b32  	%r697, %r696, 255;
	cvt.u64.u32 	%rd198, %r697;
	add.s64 	%rd199, %rd12, %rd198;
	ld.const.u8 	%r698, [%rd199];
	shl.b32 	%r699, %r698, 16;
	or.b32  	%r700, %r699, %r695;
	shr.u32 	%r701, %r692, 8;
	and.b32  	%r702, %r701, 255;
	cvt.u64.u32 	%rd200, %r702;
	add.s64 	%rd201, %rd12, %rd200;
	ld.const.u8 	%rs31, [%rd201];
	mul.wide.u16 	%r703, %rs31, 256;
	or.b32  	%r704, %r700, %r703;
	and.b32  	%r705, %r692, 255;
	cvt.u64.u32 	%rd202, %r705;
	add.s64 	%rd203, %rd12, %rd202;
	ld.const.u8 	%r706, [%rd203];
	or.b32  	%r707, %r704, %r706;
	shf.l.wrap.b32 	%r708, %r704, %r707, 2;
	shf.l.wrap.b32 	%r709, %r704, %r707, 10;
	shf.l.wrap.b32 	%r710, %r704, %r707, 18;
	shf.l.wrap.b32 	%r711, %r704, %r707, 24;
	xor.b32  	%r712, %r709, %r708;
	xor.b32  	%r713, %r712, %r710;
	xor.b32  	%r714, %r713, %r711;
	xor.b32  	%r715, %r714, %r604;
	xor.b32  	%r716, %r715, %r707;
	ld.global.u32 	%r717, [%rd7+96];
	xor.b32  	%r718, %r660, %r717;
	xor.b32  	%r719, %r718, %r688;
	xor.b32  	%r720, %r719, %r716;
	shr.u32 	%r721, %r720, 24;
	cvt.u64.u32 	%rd204, %r721;
	add.s64 	%rd205, %rd12, %rd204;
	ld.const.u8 	%r722, [%rd205];
	shl.b32 	%r723, %r722, 24;
	shr.u32 	%r724, %r720, 16;
	and.b32  	%r725, %r724, 255;
	cvt.u64.u32 	%rd206, %r725;
	add.s64 	%rd207, %rd12, %rd206;
	ld.const.u8 	%r726, [%rd207];
	shl.b32 	%r727, %r726, 16;
	or.b32  	%r728, %r727, %r723;
	shr.u32 	%r729, %r720, 8;
	and.b32  	%r730, %r729, 255;
	cvt.u64.u32 	%rd208, %r730;
	add.s64 	%rd209, %rd12, %rd208;
	ld.const.u8 	%rs32, [%rd209];
	mul.wide.u16 	%r731, %rs32, 256;
	or.b32  	%r732, %r728, %r731;
	and.b32  	%r733, %r720, 255;
	cvt.u64.u32 	%rd210, %r733;
	add.s64 	%rd211, %rd12, %rd210;
	ld.const.u8 	%r734, [%rd211];
	or.b32  	%r735, %r732, %r734;
	shf.l.wrap.b32 	%r736, %r732, %r735, 2;
	shf.l.wrap.b32 	%r737, %r732, %r735, 10;
	shf.l.wrap.b32 	%r738, %r732, %r735, 18;
	shf.l.wrap.b32 	%r739, %r732, %r735, 24;
	xor.b32  	%r740, %r737, %r736;
	xor.b32  	%r741, %r740, %r738;
	xor.b32  	%r742, %r741, %r739;
	xor.b32  	%r743, %r742, %r632;
	xor.b32  	%r744, %r743, %r735;
	ld.global.u32 	%r745, [%rd7+100];
	xor.b32  	%r746, %r688, %r745;
	xor.b32  	%r747, %r746, %r716;
	xor.b32  	%r748, %r747, %r744;
	shr.u32 	%r749, %r748, 24;
	cvt.u64.u32 	%rd212, %r749;
	add.s64 	%rd213, %rd12, %rd212;
	ld.const.u8 	%r750, [%rd213];
	shl.b32 	%r751, %r750, 24;
	shr.u32 	%r752, %r748, 16;
	and.b32  	%r753, %r752, 255;
	cvt.u64.u32 	%rd214, %r753;
	add.s64 	%rd215, %rd12, %rd214;
	ld.const.u8 	%r754, [%rd215];
	shl.b32 	%r755, %r754, 16;
	or.b32  	%r756, %r755, %r751;
	shr.u32 	%r757, %r748, 8;
	and.b32  	%r758, %r757, 255;
	cvt.u64.u32 	%rd216, %r758;
	add.s64 	%rd217, %rd12, %rd216;
	ld.const.u8 	%rs33, [%rd217];
	mul.wide.u16 	%r759, %rs33, 256;
	or.b32  	%r760, %r756, %r759;
	and.b32  	%r761, %r748, 255;
	cvt.u64.u32 	%rd218, %r761;
	add.s64 	%rd219, %rd12, %rd218;
	ld.const.u8 	%r762, [%rd219];
	or.b32  	%r763, %r760, %r762;
	shf.l.wrap.b32 	%r764, %r760, %r763, 2;
	shf.l.wrap.b32 	%r765, %r760, %r763, 10;
	shf.l.wrap.b32 	%r766, %r760, %r763, 18;
	shf.l.wrap.b32 	%r767, %r760, %r763, 24;
	xor.b32  	%r768, %r765, %r764;
	xor.b32  	%r769, %r768, %r766;
	xor.b32  	%r770, %r769, %r767;
	xor.b32  	%r771, %r770, %r660;
	xor.b32  	%r772, %r771, %r763;
	ld.global.u32 	%r773, [%rd7+104];
	xor.b32  	%r774, %r773, %r716;
	xor.b32  	%r775, %r774, %r744;
	xor.b32  	%r776, %r775, %r772;
	shr.u32 	%r777, %r776, 24;
	cvt.u64.u32 	%rd220, %r777;
	add.s64 	%rd221, %rd12, %rd220;
	ld.const.u8 	%r778, [%rd221];
	shl.b32 	%r779, %r778, 24;
	shr.u32 	%r780, %r776, 16;
	and.b32  	%r781, %r780, 255;
	cvt.u64.u32 	%rd222, %r781;
	add.s64 	%rd223, %rd12, %rd222;
	ld.const.u8 	%r782, [%rd223];
	shl.b32 	%r783, %r782, 16;
	or.b32  	%r784, %r783, %r779;
	shr.u32 	%r785, %r776, 8;
	and.b32  	%r786, %r785, 255;
	cvt.u64.u32 	%rd224, %r786;
	add.s64 	%rd225, %rd12, %rd224;
	ld.const.u8 	%rs34, [%rd225];
	mul.wide.u16 	%r787, %rs34, 256;
	or.b32  	%r788, %r784, %r787;
	and.b32  	%r789, %r776, 255;
	cvt.u64.u32 	%rd226, %r789;
	add.s64 	%rd227, %rd12, %rd226;
	ld.const.u8 	%r790, [%rd227];
	or.b32  	%r791, %r788, %r790;
	shf.l.wrap.b32 	%r792, %r788, %r791, 2;
	shf.l.wrap.b32 	%r793, %r788, %r791, 10;
	shf.l.wrap.b32 	%r794, %r788, %r791, 18;
	shf.l.wrap.b32 	%r795, %r788, %r791, 24;
	xor.b32  	%r796, %r793, %r792;
	xor.b32  	%r797, %r796, %r794;
	xor.b32  	%r798, %r797, %r795;
	xor.b32  	%r799, %r798, %r688;
	xor.b32  	%r800, %r799, %r791;
	ld.global.u32 	%r801, [%rd7+108];
	xor.b32  	%r802, %r801, %r744;
	xor.b32  	%r803, %r802, %r772;
	xor.b32  	%r804, %r803, %r800;
	shr.u32 	%r805, %r804, 24;
	cvt.u64.u32 	%rd228, %r805;
	add.s64 	%rd229, %rd12, %rd228;
	ld.const.u8 	%r806, [%rd229];
	shl.b32 	%r807, %r806, 24;
	shr.u32 	%r808, %r804, 16;
	and.b32  	%r809, %r808, 255;
	cvt.u64.u32 	%rd230, %r809;
	add.s64 	%rd231, %rd12, %rd230;
	ld.const.u8 	%r810, [%rd231];
	shl.b32 	%r811, %r810, 16;
	or.b32  	%r812, %r811, %r807;
	shr.u32 	%r813, %r804, 8;
	and.b32  	%r814, %r813, 255;
	cvt.u64.u32 	%rd232, %r814;
	add.s64 	%rd233, %rd12, %rd232;
	ld.const.u8 	%rs35, [%rd233];
	mul.wide.u16 	%r815, %rs35, 256;
	or.b32  	%r816, %r812, %r815;
	and.b32  	%r817, %r804, 255;
	cvt.u64.u32 	%rd234, %r817;
	add.s64 	%rd235, %rd12, %rd234;
	ld.const.u8 	%r818, [%rd235];
	or.b32  	%r819, %r816, %r818;
	shf.l.wrap.b32 	%r820, %r816, %r819, 2;
	shf.l.wrap.b32 	%r821, %r816, %r819, 10;
	shf.l.wrap.b32 	%r822, %r816, %r819, 18;
	shf.l.wrap.b32 	%r823, %r816, %r819, 24;
	xor.b32  	%r824, %r821, %r820;
	xor.b32  	%r825, %r824, %r822;
	xor.b32  	%r826, %r825, %r823;
	xor.b32  	%r827, %r826, %r716;
	xor.b32  	%r828, %r827, %r819;
	ld.global.u32 	%r829, [%rd7+112];
	xor.b32  	%r830, %r772, %r829;
	xor.b32  	%r831, %r830, %r800;
	xor.b32  	%r832, %r831, %r828;
	shr.u32 	%r833, %r832, 24;
	cvt.u64.u32 	%rd236, %r833;
	add.s64 	%rd237, %rd12, %rd236;
	ld.const.u8 	%r834, [%rd237];
	shl.b32 	%r835, %r834, 24;
	shr.u32 	%r836, %r832, 16;
	and.b32  	%r837, %r836, 255;
	cvt.u64.u32 	%rd238, %r837;
	add.s64 	%rd239, %rd12, %rd238;
	ld.const.u8 	%r838, [%rd239];
	shl.b32 	%r839, %r838, 16;
	or.b32  	%r840, %r839, %r835;
	shr.u32 	%r841, %r832, 8;
	and.b32  	%r842, %r841, 255;
	cvt.u64.u32 	%rd240, %r842;
	add.s64 	%rd241, %rd12, %rd240;
	ld.const.u8 	%rs36, [%rd241];
	mul.wide.u16 	%r843, %rs36, 256;
	or.b32  	%r844, %r840, %r843;
	and.b32  	%r845, %r832, 255;
	cvt.u64.u32 	%rd242, %r845;
	add.s64 	%rd243, %rd12, %rd242;
	ld.const.u8 	%r846, [%rd243];
	or.b32  	%r847, %r844, %r846;
	shf.l.wrap.b32 	%r848, %r844, %r847, 2;
	shf.l.wrap.b32 	%r849, %r844, %r847, 10;
	shf.l.wrap.b32 	%r850, %r844, %r847, 18;
	shf.l.wrap.b32 	%r851, %r844, %r847, 24;
	xor.b32  	%r852, %r849, %r848;
	xor.b32  	%r853, %r852, %r850;
	xor.b32  	%r854, %r853, %r851;
	xor.b32  	%r855, %r854, %r744;
	xor.b32  	%r856, %r855, %r847;
	ld.global.u32 	%r857, [%rd7+116];
	xor.b32  	%r858, %r800, %r857;
	xor.b32  	%r859, %r858, %r828;
	xor.b32  	%r860, %r859, %r856;
	shr.u32 	%r861, %r860, 24;
	cvt.u64.u32 	%rd244, %r861;
	add.s64 	%rd245, %rd12, %rd244;
	ld.const.u8 	%r862, [%rd245];
	shl.b32 	%r863, %r862, 24;
	shr.u32 	%r864, %r860, 16;
	and.b32  	%r865, %r864, 255;
	cvt.u64.u32 	%rd246, %r865;
	add.s64 	%rd247, %rd12, %rd246;
	ld.const.u8 	%r866, [%rd247];
	shl.b32 	%r867, %r866, 16;
	or.b32  	%r868, %r867, %r863;
	shr.u32 	%r869, %r860, 8;
	and.b32  	%r870, %r869, 255;
	cvt.u64.u32 	%rd248, %r870;
	add.s64 	%rd249, %rd12, %rd248;
	ld.const.u8 	%rs37, [%rd249];
	mul.wide.u16 	%r871, %rs37, 256;
	or.b32  	%r872, %r868, %r871;
	and.b32  	%r873, %r860, 255;
	cvt.u64.u32 	%rd250, %r873;
	add.s64 	%rd251, %rd12, %rd250;
	ld.const.u8 	%r874, [%rd251];
	or.b32  	%r875, %r872, %r874;
	shf.l.wrap.b32 	%r876, %r872, %r875, 2;
	shf.l.wrap.b32 	%r877, %r872, %r875, 10;
	shf.l.wrap.b32 	%r878, %r872, %r875, 18;
	shf.l.wrap.b32 	%r879, %r872, %r875, 24;
	xor.b32  	%r880, %r877, %r876;
	xor.b32  	%r881, %r880, %r878;
	xor.b32  	%r882, %r881, %r879;
	xor.b32  	%r883, %r882, %r772;
	xor.b32  	%r884, %r883, %r875;
	ld.global.u32 	%r885, [%rd7+120];
	xor.b32  	%r886, %r885, %r828;
	xor.b32  	%r887, %r886, %r856;
	xor.b32  	%r888, %r887, %r884;
	shr.u32 	%r889, %r888, 24;
	cvt.u64.u32 	%rd252, %r889;
	add.s64 	%rd253, %rd12, %rd252;
	ld.const.u8 	%r890, [%rd253];
	shl.b32 	%r891, %r890, 24;
	shr.u32 	%r892, %r888, 16;
	and.b32  	%r893, %r892, 255;
	cvt.u64.u32 	%rd254, %r893;
	add.s64 	%rd255, %rd12, %rd254;
	ld.const.u8 	%r894, [%rd255];
	shl.b32 	%r895, %r894, 16;
	or.b32  	%r896, %r895, %r891;
	shr.u32 	%r897, %r888, 8;
	and.b32  	%r898, %r897, 255;
	cvt.u64.u32 	%rd256, %r898;
	add.s64 	%rd257, %rd12, %rd256;
	ld.const.u8 	%rs38, [%rd257];
	mul.wide.u16 	%r899, %rs38, 256;
	or.b32  	%r900, %r896, %r899;
	and.b32  	%r901, %r888, 255;
	cvt.u64.u32 	%rd258, %r901;
	add.s64 	%rd259, %rd12, %rd258;
	ld.const.u8 	%r902, [%rd259];
	or.b32  	%r903, %r900, %r902;
	shf.l.wrap.b32 	%r904, %r900, %r903, 2;
	shf.l.wrap.b32 	%r905, %r900, %r903, 10;
	shf.l.wrap.b32 	%r906, %r900, %r903, 18;
	shf.l.wrap.b32 	%r907, %r900, %r903, 24;
	xor.b32  	%r908, %r905, %r904;
	xor.b32  	%r909, %r908, %r906;
	xor.b32  	%r910, %r909, %r907;
	xor.b32  	%r911, %r910, %r800;
	xor.b32  	%r912, %r911, %r903;
	ld.global.u32 	%r913, [%rd7+124];
	xor.b32  	%r914, %r913, %r856;
	xor.b32  	%r915, %r914, %r884;
	xor.b32  	%r916, %r915, %r912;
	shr.u32 	%r917, %r916, 24;
	cvt.u64.u32 	%rd260, %r917;
	add.s64 	%rd261, %rd12, %rd260;
	ld.const.u8 	%r918, [%rd261];
	shl.b32 	%r919, %r918, 24;
	shr.u32 	%r920, %r916, 16;
	and.b32  	%r921, %r920, 255;
	cvt.u64.u32 	%rd262, %r921;
	add.s64 	%rd263, %rd12, %rd262;
	ld.const.u8 	%r922, [%rd263];
	shl.b32 	%r923, %r922, 16;
	or.b32  	%r924, %r923, %r919;
	shr.u32 	%r925, %r916, 8;
	and.b32  	%r926, %r925, 255;
	cvt.u64.u32 	%rd264, %r926;
	add.s64 	%rd265, %rd12, %rd264;
	ld.const.u8 	%rs39, [%rd265];
	mul.wide.u16 	%r927, %rs39, 256;
	or.b32  	%r928, %r924, %r927;
	and.b32  	%r929, %r916, 255;
	cvt.u64.u32 	%rd266, %r929;
	add.s64 	%rd267, %rd12, %rd266;
	ld.const.u8 	%r930, [%rd267];
	or.b32  	%r931, %r928, %r930;
	shf.l.wrap.b32 	%r932, %r928, %r931, 2;
	shf.l.wrap.b32 	%r933, %r928, %r931, 10;
	shf.l.wrap.b32 	%r934, %r928, %r931, 18;
	shf.l.wrap.b32 	%r935, %r928, %r931, 24;
	xor.b32  	%r936, %r933, %r932;
	xor.b32  	%r937, %r936, %r934;
	xor.b32  	%r938, %r937, %r935;
	xor.b32  	%r939, %r938, %r828;
	xor.b32  	%r940, %r939, %r931;
	shr.u32 	%r941, %r940, 24;
	cvt.u16.u32 	%rs40, %r941;
	st.global.u8 	[%rd10], %rs40;
	{ .reg .b16 tmp; mov.b32 {tmp, %rs41}, %r940; }
	st.global.u8 	[%rd10+1], %rs41;
	shr.u32 	%r942, %r940, 8;
	cvt.u16.u32 	%rs42, %r942;
	st.global.u8 	[%rd10+2], %rs42;
	cvt.u16.u32 	%rs43, %r940;
	st.global.u8 	[%rd10+3], %rs43;
	shr.u32 	%r943, %r912, 24;
	cvt.u16.u32 	%rs44, %r943;
	st.global.u8 	[%rd10+4], %rs44;
	{ .reg .b16 tmp; mov.b32 {tmp, %rs45}, %r912; }
	st.global.u8 	[%rd10+5], %rs45;
	shr.u32 	%r944, %r912, 8;
	cvt.u16.u32 	%rs46, %r944;
	st.global.u8 	[%rd10+6], %rs46;
	cvt.u16.u32 	%rs47, %r912;
	st.global.u8 	[%rd10+7], %rs47;
	shr.u32 	%r945, %r884, 24;
	cvt.u16.u32 	%rs48, %r945;
	st.global.u8 	[%rd10+8], %rs48;
	{ .reg .b16 tmp; mov.b32 {tmp, %rs49}, %r884; }
	st.global.u8 	[%rd10+9], %rs49;
	shr.u32 	%r946, %r884, 8;
	cvt.u16.u32 	%rs50, %r946;
	st.global.u8 	[%rd10+10], %rs50;
	cvt.u16.u32 	%rs51, %r884;
	st.global.u8 	[%rd10+11], %rs51;
	shr.u32 	%r947, %r856, 24;
	cvt.u16.u32 	%rs52, %r947;
	st.global.u8 	[%rd10+12], %rs52;
	{ .reg .b16 tmp; mov.b32 {tmp, %rs53}, %r856; }
	st.global.u8 	[%rd10+13], %rs53;
	shr.u32 	%r948, %r856, 8;
	cvt.u16.u32 	%rs54, %r948;
	st.global.u8 	[%rd10+14], %rs54;
	cvt.u16.u32 	%rs55, %r856;
	st.global.u8 	[%rd10+15], %rs55;
	add.s64 	%rd268, %rd6, %rd9;
	ld.global.u8 	%rs56, [%rd268];
	xor.b16  	%rs57, %rs56, %rs40;
	st.global.u8 	[%rd10], %rs57;
	ld.global.u8 	%rs58, [%rd268+1];
	xor.b16  	%rs59, %rs58, %rs41;
	st.global.u8 	[%rd10+1], %rs59;
	ld.global.u8 	%rs60, [%rd268+2];
	xor.b16  	%rs61, %rs60, %rs42;
	st.global.u8 	[%rd10+2], %rs61;
	ld.global.u8 	%rs62, [%rd268+3];
	xor.b16  	%rs63, %rs62, %rs43;
	st.global.u8 	[%rd10+3], %rs63;
	ld.global.u8 	%rs64, [%rd268+4];
	xor.b16  	%rs65, %rs64, %rs44;
	st.global.u8 	[%rd10+4], %rs65;
	ld.global.u8 	%rs66, [%rd268+5];
	xor.b16  	%rs67, %rs66, %rs45;
	st.global.u8 	[%rd10+5], %rs67;
	ld.global.u8 	%rs68, [%rd268+6];
	xor.b16  	%rs69, %rs68, %rs46;
	st.global.u8 	[%rd10+6], %rs69;
	ld.global.u8 	%rs70, [%rd268+7];
	xor.b16  	%rs71, %rs70, %rs47;
	st.global.u8 	[%rd10+7], %rs71;
	ld.global.u8 	%rs72, [%rd268+8];
	xor.b16  	%rs73, %rs72, %rs48;
	st.global.u8 	[%rd10+8], %rs73;
	ld.global.u8 	%rs74, [%rd268+9];
	xor.b16  	%rs75, %rs74, %rs49;
	st.global.u8 	[%rd10+9], %rs75;
	ld.global.u8 	%rs76, [%rd268+10];
	xor.b16  	%rs77, %rs76, %rs50;
	st.global.u8 	[%rd10+10], %rs77;
	ld.global.u8 	%rs78, [%rd268+11];
	xor.b16  	%rs79, %rs78, %rs51;
	st.global.u8 	[%rd10+11], %rs79;
	ld.global.u8 	%rs80, [%rd268+12];
	xor.b16  	%rs81, %rs80, %rs52;
	st.global.u8 	[%rd10+12], %rs81;
	ld.global.u8 	%rs82, [%rd268+13];
	xor.b16  	%rs83, %rs82, %rs53;
	st.global.u8 	[%rd10+13], %rs83;
	ld.global.u8 	%rs84, [%rd268+14];
	xor.b16  	%rs85, %rs84, %rs54;
	st.global.u8 	[%rd10+14], %rs85;
	ld.global.u8 	%rs86, [%rd268+15];
	xor.b16  	%rs87, %rs86, %rs55;
	st.global.u8 	[%rd10+15], %rs87;
$L__BB0_2:
	ret;

}


// ===== COMPILED SASS (sm_100) =====

	.target	sm_100

	.elftype	@"ET_EXEC"


//--------------------- .note.nv.tkinfo           --------------------------
	.section	.note.nv.tkinfo,"",@"SHT_NOTE"
	.sectionflags	@"SHF_NOTE_NV_TKINFO"
	.tkinfo
        /*0018*/ 	.word	0x00000002
        /*0030*/ 	.string	""
        /*0030*/ 	.string	"ptxas"
        /*0030*/ 	.string	"Cuda compilation tools, release 13.0, V13.0.88"
        /*0030*/ 	.string	"Build cuda_13.0.r13.0/compiler.36424714_0"
        /*0030*/ 	.string	"-arch sm_100 -m 64 "



//--------------------- .note.nv.cuinfo           --------------------------
	.section	.note.nv.cuinfo,"",@"SHT_NOTE"
	.sectionflags	@"SHF_NOTE_NV_CUINFO"
        /*0018*/ 	.short	0x0002
        /*001a*/ 	.short	0x0064
        /*001c*/ 	.short	0x0082
	.zero		2


//--------------------- .nv.info                  --------------------------
	.section	.nv.info,"",@"SHT_CUDA_INFO"
	.align	4


	//----- nvinfo : EIATTR_REGCOUNT
	.align		4
        /*0000*/ 	.byte	0x04, 0x2f
        /*0002*/ 	.short	(.L_2 - .L_1)
	.align		4
.L_1:
        /*0004*/ 	.word	index@(_Z20SM4_encrypt_cuda_ctrPhS_PjiS_)
        /*0008*/ 	.word	0x00000020


	//----- nvinfo : EIATTR_FRAME_SIZE
	.align		4
.L_2:
        /*000c*/ 	.byte	0x04, 0x11
        /*000e*/ 	.short	(.L_4 - .L_3)
	.align		4
.L_3:
        /*0010*/ 	.word	index@(_Z20SM4_encrypt_cuda_ctrPhS_PjiS_)
        /*0014*/ 	.word	0x00000000


	//----- nvinfo : EIATTR_MIN_STACK_SIZE
	.align		4
.L_4:
        /*0018*/ 	.byte	0x04, 0x12
        /*001a*/ 	.short	(.L_6 - .L_5)
	.align		4
.L_5:
        /*001c*/ 	.word	index@(_Z20SM4_encrypt_cuda_ctrPhS_PjiS_)
        /*0020*/ 	.word	0x00000000
.L_6:


//--------------------- .nv.compat                --------------------------
	.section	.nv.compat,"",@"SHT_CUDA_COMPAT_INFO"
	.align	4
        /*0000*/ 	.byte	0x02, 0x09, 0x00, 0x00, 0x02, 0x02, 0x01, 0x00, 0x02, 0x05, 0x05, 0x00, 0x03, 0x07, 0x01, 0x01
        /*0010*/ 	.byte	0x02, 0x03, 0x00, 0x00, 0x02, 0x06, 0x01, 0x00, 0x04, 0x0b, 0x08, 0x00, 0x09, 0x00, 0x00, 0x00
        /*0020*/ 	.byte	0x00, 0x00, 0x00, 0x00


//--------------------- .nv.info._Z20SM4_encrypt_cuda_ctrPhS_PjiS_ --------------------------
	.section	.nv.info._Z20SM4_encrypt_cuda_ctrPhS_PjiS_,"",@"SHT_CUDA_INFO"
	.sectionflags	@""
	.align	4


	//----- nvinfo : EIATTR_CUDA_API_VERSION
	.align		4
        /*0000*/ 	.byte	0x04, 0x37
        /*0002*/ 	.short	(.L_8 - .L_7)
.L_7:
        /*0004*/ 	.word	0x00000082


	//----- nvinfo : EIATTR_KPARAM_INFO
	.align		4
.L_8:
        /*0008*/ 	.byte	0x04, 0x17
        /*000a*/ 	.short	(.L_10 - .L_9)
.L_9:
        /*000c*/ 	.word	0x00000000
        /*0010*/ 	.short	0x0004
        /*0012*/ 	.short	0x0020
        /*0014*/ 	.byte	0x00, 0xf5, 0x21, 0x00


	//----- nvinfo : EIATTR_KPARAM_INFO
	.align		4
.L_10:
        /*0018*/ 	.byte	0x04, 0x17
        /*001a*/ 	.short	(.L_12 - .L_11)
.L_11:
        /*001c*/ 	.word	0x00000000
        /*0020*/ 	.short	0x0003
        /*0022*/ 	.short	0x0018
        /*0024*/ 	.byte	0x00, 0xf0, 0x11, 0x00


	//----- nvinfo : EIATTR_KPARAM_INFO
	.align		4
.L_12:
        /*0028*/ 	.byte	0x04, 0x17
        /*002a*/ 	.short	(.L_14 - .L_13)
.L_13:
        /*002c*/ 	.word	0x00000000
        /*0030*/ 	.short	0x0002
        /*0032*/ 	.short	0x0010
        /*0034*/ 	.byte	0x00, 0xf5, 0x21, 0x00


	//----- nvinfo : EIATTR_KPARAM_INFO
	.align		4
.L_14:
        /*0038*/ 	.byte	0x04, 0x17
        /*003a*/ 	.short	(.L_16 - .L_15)
.L_15:
        /*003c*/ 	.word	0x00000000
        /*0040*/ 	.short	0x0001
        /*0042*/ 	.short	0x0008
        /*0044*/ 	.byte	0x00, 0xf5, 0x21, 0x00


	//----- nvinfo : EIATTR_KPARAM_INFO
	.align		4
.L_16:
        /*0048*/ 	.byte	0x04, 0x17
        /*004a*/ 	.short	(.L_18 - .L_17)
.L_17:
        /*004c*/ 	.word	0x00000000
        /*0050*/ 	.short	0x0000
        /*0052*/ 	.short	0x0000
        /*0054*/ 	.byte	0x00, 0xf5, 0x21, 0x00


	//----- nvinfo : EIATTR_SPARSE_MMA_MASK
	.align		4
.L_18:
        /*0058*/ 	.byte	0x03, 0x50
        /*005a*/ 	.short	0x0000


	//----- nvinfo : EIATTR_MAXREG_COUNT
	.align		4
        /*005c*/ 	.byte	0x03, 0x1b
        /*005e*/ 	.short	0x00ff


	//----- nvinfo : EIATTR_MERCURY_ISA_VERSION
	.align		4
        /*0060*/ 	.byte	0x03, 0x5f
        /*0062*/ 	.short	0x0101


	//----- nvinfo : EIATTR_VRC_CTA_INIT_COUNT
	.align		4
        /*0064*/ 	.byte	0x02, 0x4a
	.zero		1
	.zero		1


	//----- nvinfo : EIATTR_EXIT_INSTR_OFFSETS
	.align		4
        /*0068*/ 	.byte	0x04, 0x1c
        /*006a*/ 	.short	(.L_20 - .L_19)


	//   ....[0]....
.L_19:
        /*006c*/ 	.word	0x00000070


	//   ....[1]....
        /*0070*/ 	.word	0x000037b0


	//----- nvinfo : EIATTR_CBANK_PARAM_SIZE
	.align		4
.L_20:
        /*0074*/ 	.byte	0x03, 0x19
        /*0076*/ 	.short	0x0028


	//----- nvinfo : EIATTR_PARAM_CBANK
	.align		4
        /*0078*/ 	.byte	0x04, 0x0a
        /*007a*/ 	.short	(.L_22 - .L_21)
	.align		4
.L_21:
        /*007c*/ 	.word	index@(.nv.constant0._Z20SM4_encrypt_cuda_ctrPhS_PjiS_)
        /*0080*/ 	.short	0x0380
        /*0082*/ 	.short	0x0028


	//----- nvinfo : EIATTR_SW_WAR
	.align		4
.L_22:
        /*0084*/ 	.byte	0x04, 0x36
        /*0086*/ 	.short	(.L_24 - .L_23)
.L_23:
        /*0088*/ 	.word	0x00000008
.L_24:


//--------------------- .nv.callgraph             --------------------------
	.section	.nv.callgraph,"",@"SHT_CUDA_CALLGRAPH"
	.align	4
	.sectionentsize	8
	.align		4
        /*0000*/ 	.word	0x00000000
	.align		4
        /*0004*/ 	.word	0xffffffff
	.align		4
        /*0008*/ 	.word	0x00000000
	.align		4
        /*000c*/ 	.word	0xfffffffe
	.align		4
        /*0010*/ 	.word	0x00000000
	.align		4
        /*0014*/ 	.word	0xfffffffd
	.align		4
        /*0018*/ 	.word	0x00000000
	.align		4
        /*001c*/ 	.word	0xfffffffc


//--------------------- .nv.constant3             --------------------------
	.section	.nv.constant3,"a",@progbits
.nv.constant3:
	.type		d_Sbox,@object
	.size		d_Sbox,(.L_0 - d_Sbox)
d_Sbox:
        /*0000*/ 	.byte	0xd6, 0x90, 0xe9, 0xfe, 0xcc, 0xe1, 0x3d, 0xb7, 0x16, 0xb6, 0x14, 0xc2, 0x28, 0xfb, 0x2c, 0x05
        /* <DEDUP_REMOVED lines=15> */
.L_0:


//--------------------- .text._Z20SM4_encrypt_cuda_ctrPhS_PjiS_ --------------------------
	.section	.text._Z20SM4_encrypt_cuda_ctrPhS_PjiS_,"ax",@progbits
	.align	128
        .global         _Z20SM4_encrypt_cuda_ctrPhS_PjiS_
        .type           _Z20SM4_encrypt_cuda_ctrPhS_PjiS_,@function
        .size           _Z20SM4_encrypt_cuda_ctrPhS_PjiS_,(.L_x_1 - _Z20SM4_encrypt_cuda_ctrPhS_PjiS_)
        .other          _Z20SM4_encrypt_cuda_ctrPhS_PjiS_,@"STO_CUDA_ENTRY STV_DEFAULT"
_Z20SM4_encrypt_cuda_ctrPhS_PjiS_:
.text._Z20SM4_encrypt_cuda_ctrPhS_PjiS_:
[----:B------:R-:W-:Y:S01]  /*0000*/  LDC R1, c[0x0][0x37c] ;  /* 0x0000df00ff017b82 */ /* 0x000fe20000000800 */
[----:B------:R-:W0:Y:S07]  /*0010*/  S2R R3, SR_TID.X ;  /* 0x0000000000037919 */ /* 0x000e2e0000002100 */
[----:B------:R-:W0:Y:S01]  /*0020*/  S2UR UR4, SR_CTAID.X ;  /* 0x00000000000479c3 */ /* 0x000e220000002500 */
[----:B------:R-:W1:Y:S07]  /*0030*/  LDCU UR5, c[0x0][0x398] ;  /* 0x00007300ff0577ac */ /* 0x000e6e0008000800 */
[----:B------:R-:W0:Y:S02]  /*0040*/  LDC R0, c[0x0][0x360] ;  /* 0x0000d800ff007b82 */ /* 0x000e240000000800 */
[----:B0-----:R-:W-:-:S05]  /*0050*/  IMAD R0, R0, UR4, R3 ;  /* 0x0000000400007c24 */ /* 0x001fca000f8e0203 */
[----:B-1----:R-:W-:-:S13]  /*0060*/  ISETP.GE.AND P0, PT, R0, UR5, PT ;  /* 0x0000000500007c0c */ /* 0x002fda000bf06270 */
[----:B------:R-:W-:Y:S05]  /*0070*/  @P0 EXIT ;  /* 0x000000000000094d */ /* 0x000fea0003800000 */
[----:B------:R-:W0:Y:S01]  /*0080*/  LDC.64 R4, c[0x0][0x3a0] ;  /* 0x0000e800ff047b82 */ /* 0x000e220000000a00 */
[----:B------:R-:W0:Y:S01]  /*0090*/  LDCU.64 UR4, c[0x0][0x358] ;  /* 0x00006b00ff0477ac */ /* 0x000e220008000a00 */
[----:B------:R-:W1:Y:S06]  /*00a0*/  LDCU.128 UR8, c[0x0][0x380] ;  /* 0x00007000ff0877ac */ /* 0x000e6c0008000c00 */
[----:B------:R-:W2:Y:S01]  /*00b0*/  LDC.64 R2, c[0x0][0x390] ;  /* 0x0000e400ff027b82 */ /* 0x000ea20000000a00 */
[----:B0-----:R-:W3:Y:S04]  /*00c0*/  LDG.E.U8 R10, desc[UR4][R4.64+0x6] ;  /* 0x00000604040a7981 */ /* 0x001ee8000c1e1100 */
[----:B------:R-:W4:Y:S04]  /*00d0*/  LDG.E.U8 R21, desc[UR4][R4.64+0xf] ;  /* 0x00000f0404157981 */ /* 0x000f28000c1e1100 */
[----:B------:R-:W3:Y:S04]  /*00e0*/  LDG.E.U8 R23, desc[UR4][R4.64+0x7] ;  /* 0x0000070404177981 */ /* 0x000ee8000c1e1100 */
[----:B------:R-:W5:Y:S04]  /*00f0*/  LDG.E.U8 R19, desc[UR4][R4.64+0xa] ;  /* 0x00000a0404137981 */ /* 0x000f68000c1e1100 */
        /* <DEDUP_REMOVED lines=8> */
[----:B--2---:R-:W2:Y:S04]  /*0180*/  LDG.E R13, desc[UR4][R2.64] ;  /* 0x00000004020d7981 */ /* 0x004ea8000c1e1900 */
[----:B------:R-:W2:Y:S04]  /*0190*/  LDG.E.U8 R9, desc[UR4][R4.64+0x2] ;  /* 0x0000020404097981 */ /* 0x000ea8000c1e1100 */
[----:B------:R-:W2:Y:S04]  /*01a0*/  LDG.E.U8 R8, desc[UR4][R4.64+0x3] ;  /* 0x0000030404087981 */ /* 0x000ea8000c1e1100 */
[----:B------:R0:W2:Y:S04]  /*01b0*/  LDG.E.U8 R11, desc[UR4][R4.64+0x1] ;  /* 0x00000104040b7981 */ /* 0x0000a8000c1e1100 */
[----:B------:R-:W2:Y:S04]  /*01c0*/  LDG.E R7, desc[UR4][R2.64+0x4] ;  /* 0x0000040402077981 */ /* 0x000ea8000c1e1900 */
[----:B------:R-:W2:Y:S01]  /*01d0*/  LDG.E R6, desc[UR4][R2.64+0x8] ;  /* 0x0000080402067981 */ /* 0x000ea2000c1e1900 */
[----:B----4-:R-:W-:-:S02]  /*01e0*/  IMAD.IADD R21, R0, 0x1, R21 ;  /* 0x0000000100157824 */ /* 0x010fc400078e0215 */
[----:B---3--:R-:W-:-:S03]  /*01f0*/  IMAD R23, R23, 0x100, R10 ;  /* 0x0000010017177824 */ /* 0x008fc600078e020a */
[----:B------:R-:W-:Y:S01]  /*0200*/  LOP3.LUT R21, R21, 0xffff, RZ, 0xc0, !PT ;  /* 0x0000ffff15157812 */ /* 0x000fe200078ec0ff */
[----:B------:R-:W3:Y:S01]  /*0210*/  LDG.E R10, desc[UR4][R2.64+0xc] ;  /* 0x00000c04020a7981 */ /* 0x000ee2000c1e1900 */
[----:B-----5:R-:W-:Y:S02]  /*0220*/  IMAD R22, R22, 0x100, R19 ;  /* 0x0000010016167824 */ /* 0x020fe400078e0213 */
[----:B------:R-:W-:Y:S02]  /*0230*/  IMAD R23, R23, 0x100, R18 ;  /* 0x0000010017177824 */ /* 0x000fe400078e0212 */
[----:B------:R-:W-:Y:S02]  /*0240*/  IMAD R20, R21, 0x100, R20 ;  /* 0x0000010015147824 */ /* 0x000fe400078e0214 */
[----:B------:R-:W-:Y:S02]  /*0250*/  IMAD R17, R22, 0x100, R17 ;  /* 0x0000010016117824 */ /* 0x000fe400078e0211 */
[----:B------:R-:W-:-:S02]  /*0260*/  IMAD.U32 R12, R23, 0x100, R12 ;  /* 0x00000100170c7824 */ /* 0x000fc400078e000c */
[----:B------:R-:W-:Y:S02]  /*0270*/  IMAD R15, R20, 0x100, R15 ;  /* 0x00000100140f7824 */ /* 0x000fe400078e020f */
[----:B0-----:R-:W-:Y:S02]  /*0280*/  IMAD.U32 R5, R17, 0x100, R16 ;  /* 0x0000010011057824 */ /* 0x001fe400078e0010 */
[----:B------:R-:W-:-:S03]  /*0290*/  IMAD.U32 R4, R15, 0x100, R14 ;  /* 0x000001000f047824 */ /* 0x000fc600078e000e */
[----:B--2---:R-:W-:-:S04]  /*02a0*/  LOP3.LUT R13, R5, R12, R13, 0x96, !PT ;  /* 0x0000000c050d7212 */ /* 0x004fc800078e960d */
[----:B------:R-:W-:-:S04]  /*02b0*/  LOP3.LUT R13, R13, R4, RZ, 0x3c, !PT ;  /* 0x000000040d0d7212 */ /* 0x000fc800078e3cff */
[--C-:B------:R-:W-:Y:S02]  /*02c0*/  SHF.R.U32.HI R15, RZ, 0x10, R13.reuse ;  /* 0x00000010ff0f7819 */ /* 0x100fe4000001160d */
[--C-:B------:R-:W-:Y:S02]  /*02d0*/  SHF.R.U32.HI R14, RZ, 0x18, R13.reuse ;  /* 0x00000018ff0e7819 */ /* 0x100fe4000001160d */
[----:B------:R-:W-:Y:S02]  /*02e0*/  SHF.R.U32.HI R16, RZ, 0x8, R13 ;  /* 0x00000008ff107819 */ /* 0x000fe4000001160d */
[----:B------:R-:W-:Y:S02]  /*02f0*/  LOP3.LUT R15, R15, 0xff, RZ, 0xc0, !PT ;  /* 0x000000ff0f0f7812 */ /* 0x000fe400078ec0ff */
[----:B------:R-:W-:Y:S01]  /*0300*/  LOP3.LUT R16, R16, 0xff, RZ, 0xc0, !PT ;  /* 0x000000ff10107812 */ /* 0x000fe200078ec0ff */
[----:B------:R-:W0:Y:S08]  /*0310*/  LDC.U8 R14, c[0x3][R14] ;  /* 0x00c000000e0e7b82 */ /* 0x000e300000000000 */
[----:B------:R-:W0:Y:S01]  /*0320*/  LDC.U8 R15, c[0x3][R15] ;  /* 0x00c000000f0f7b82 */ /* 0x000e220000000000 */
[----:B------:R-:W-:-:S07]  /*0330*/  LOP3.LUT R17, R13, 0xff, RZ, 0xc0, !PT ;  /* 0x000000ff0d117812 */ /* 0x000fce00078ec0ff */
[----:B------:R-:W2:Y:S08]  /*0340*/  LDC.U8 R16, c[0x3][R16] ;  /* 0x00c0000010107b82 */ /* 0x000eb00000000000 */
[----:B------:R-:W4:Y:S01]  /*0350*/  LDC.U8 R18, c[0x3][R17] ;  /* 0x00c0000011127b82 */ /* 0x000f220000000000 */
[----:B------:R-:W-:-:S04]  /*0360*/  IMAD R8, R8, 0x100, R9 ;  /* 0x0000010008087824 */ /* 0x000fc800078e0209 */
[----:B------:R-:W-:-:S04]  /*0370*/  IMAD R8, R8, 0x100, R11 ;  /* 0x0000010008087824 */ /* 0x000fc800078e020b */
[----:B------:R-:W-:Y:S02]  /*0380*/  IMAD.SHL.U32 R9, R8, 0x100, RZ ;  /* 0x0000010008097824 */ /* 0x000fe400078e00ff */
[----:B------:R-:W5:Y:S01]  /*0390*/  LDG.E R8, desc[UR4][R2.64+0x10] ;  /* 0x0000100402087981 */ /* 0x000f62000c1e1900 */
[----:B0-----:R-:W-:-:S04]  /*03a0*/  IMAD R13, R14, 0x100, R15 ;  /* 0x000001000e0d7824 */ /* 0x001fc800078e020f */
[----:B--2---:R-:W-:-:S04]  /*03b0*/  IMAD R13, R13, 0x100, R16 ;  /* 0x000001000d0d7824 */ /* 0x004fc800078e0210 */
[----:B------:R-:W-:-:S04]  /*03c0*/  IMAD.SHL.U32 R13, R13, 0x100, RZ ;  /* 0x000001000d0d7824 */ /* 0x000fc800078e00ff */
[----:B----4-:R-:W-:-:S05]  /*03d0*/  IMAD.IADD R18, R13, 0x1, R18 ;  /* 0x000000010d127824 */ /* 0x010fca00078e0212 */
[C-C-:B------:R-:W-:Y:S02]  /*03e0*/  SHF.L.W.U32.HI R20, R13.reuse, 0x2, R18.reuse ;  /* 0x000000020d147819 */ /* 0x140fe40000010e12 */
[----:B------:R-:W-:-:S04]  /*03f0*/  SHF.L.W.U32.HI R11, R13, 0xa, R18 ;  /* 0x0000000a0d0b7819 */ /* 0x000fc80000010e12 */
[----:B------:R-:W-:Y:S02]  /*0400*/  LOP3.LUT R11, R20, R9, R11, 0x96, !PT ;  /* 0x00000009140b7212 */ /* 0x000fe400078e960b */
[C-C-:B------:R-:W-:Y:S02]  /*0410*/  SHF.L.W.U32.HI R9, R13.reuse, 0x12, R18.reuse ;  /* 0x000000120d097819 */ /* 0x140fe40000010e12 */
[----:B------:R-:W-:-:S04]  /*0420*/  SHF.L.W.U32.HI R20, R13, 0x18, R18 ;  /* 0x000000180d147819 */ /* 0x000fc80000010e12 */
[----:B------:R-:W-:Y:S02]  /*0430*/  LOP3.LUT R9, R20, R11, R9, 0x96, !PT ;  /* 0x0000000b14097212 */ /* 0x000fe400078e9609 */
[----:B------:R-:W-:Y:S02]  /*0440*/  LOP3.LUT R14, R4, R5, R7, 0x96, !PT ;  /* 0x00000005040e7212 */ /* 0x000fe400078e9607 */
[----:B------:R-:W-:-:S04]  /*0450*/  LOP3.LUT R9, R9, R18, RZ, 0x3c, !PT ;  /* 0x0000001209097212 */ /* 0x000fc800078e3cff */
[----:B------:R-:W-:-:S04]  /*0460*/  LOP3.LUT R14, R14, R9, RZ, 0x3c, !PT ;  /* 0x000000090e0e7212 */ /* 0x000fc800078e3cff */
[--C-:B------:R-:W-:Y:S02]  /*0470*/  SHF.R.U32.HI R7, RZ, 0x10, R14.reuse ;  /* 0x00000010ff077819 */ /* 0x100fe4000001160e */
[--C-:B------:R-:W-:Y:S02]  /*0480*/  SHF.R.U32.HI R13, RZ, 0x18, R14.reuse ;  /* 0x00000018ff0d7819 */ /* 0x100fe4000001160e */
[----:B------:R-:W-:Y:S02]  /*0490*/  SHF.R.U32.HI R11, RZ, 0x8, R14 ;  /* 0x00000008ff0b7819 */ /* 0x000fe4000001160e */
[----:B------:R-:W-:Y:S02]  /*04a0*/  LOP3.LUT R15, R7, 0xff, RZ, 0xc0, !PT ;  /* 0x000000ff070f7812 */ /* 0x000fe400078ec0ff */
[----:B------:R-:W-:Y:S01]  /*04b0*/  LOP3.LUT R17, R11, 0xff, RZ, 0xc0, !PT ;  /* 0x000000ff0b117812 */ /* 0x000fe200078ec0ff */
[----:B------:R-:W0:Y:S01]  /*04c0*/  LDC.U8 R13, c[0x3][R13] ;  /* 0x00c000000d0d7b82 */ /* 0x000e220000000000 */
[----:B------:R-:W-:Y:S01]  /*04d0*/  LOP3.LUT R14, R14, 0xff, RZ, 0xc0, !PT ;  /* 0x000000ff0e0e7812 */ /* 0x000fe200078ec0ff */
[----:B------:R-:W2:Y:S06]  /*04e0*/  LDG.E R7, desc[UR4][R2.64+0x14] ;  /* 0x0000140402077981 */ /* 0x000eac000c1e1900 */
[----:B------:R-:W0:Y:S08]  /*04f0*/  LDC.U8 R16, c[0x3][R15] ;  /* 0x00c000000f107b82 */ /* 0x000e300000000000 */
[----:B------:R-:W4:Y:S08]  /*0500*/  LDC.U8 R17, c[0x3][R17] ;  /* 0x00c0000011117b82 */ /* 0x000f300000000000 */
[----:B------:R-:W1:Y:S01]  /*0510*/  LDC.U8 R14, c[0x3][R14] ;  /* 0x00c000000e0e7b82 */ /* 0x000e620000000000 */
[----:B------:R-:W-:Y:S01]  /*0520*/  LOP3.LUT R6, R9, R6, R4, 0x96, !PT ;  /* 0x0000000609067212 */ /* 0x000fe200078e9604 */
[----:B0-----:R-:W-:-:S04]  /*0530*/  IMAD R16, R13, 0x100, R16 ;  /* 0x000001000d107824 */ /* 0x001fc800078e0210 */
[----:B----4-:R-:W-:-:S04]  /*0540*/  IMAD R11, R16, 0x100, R17 ;  /* 0x00000100100b7824 */ /* 0x010fc800078e0211 */
[----:B------:R-:W-:-:S04]  /*0550*/  IMAD.SHL.U32 R11, R11, 0x100, RZ ;  /* 0x000001000b0b7824 */ /* 0x000fc800078e00ff */
[----:B-1----:R-:W-:-:S05]  /*0560*/  IMAD.IADD R16, R11, 0x1, R14 ;  /* 0x000000010b107824 */ /* 0x002fca00078e020e */
[C-C-:B------:R-:W-:Y:S02]  /*0570*/  SHF.L.W.U32.HI R18, R11.reuse, 0x2, R16.reuse ;  /* 0x000000020b127819 */ /* 0x140fe40000010e10 */
[C-C-:B------:R-:W-:Y:S02]  /*0580*/  SHF.L.W.U32.HI R19, R11.reuse, 0xa, R16.reuse ;  /* 0x0000000a0b137819 */ /* 0x140fe40000010e10 */
[C-C-:B------:R-:W-:Y:S02]  /*0590*/  SHF.L.W.U32.HI R20, R11.reuse, 0x12, R16.reuse ;  /* 0x000000120b147819 */ /* 0x140fe40000010e10 */
[----:B------:R-:W-:Y:S02]  /*05a0*/  SHF.L.W.U32.HI R11, R11, 0x18, R16 ;  /* 0x000000180b0b7819 */ /* 0x000fe40000010e10 */
[----:B------:R-:W-:-:S04]  /*05b0*/  LOP3.LUT R18, R20, R19, R18, 0x96, !PT ;  /* 0x0000001314127212 */ /* 0x000fc800078e9612 */
[----:B------:R-:W-:-:S04]  /*05c0*/  LOP3.LUT R11, R12, R18, R11, 0x96, !PT ;  /* 0x000000120c0b7212 */ /* 0x000fc800078e960b */
[----:B------:R-:W-:-:S04]  /*05d0*/  LOP3.LUT R11, R11, R16, RZ, 0x3c, !PT ;  /* 0x000000100b0b7212 */ /* 0x000fc800078e3cff */
        /* <DEDUP_REMOVED lines=8> */
[----:B------:R-:W-:-:S02]  /*0660*/  LOP3.LUT R14, R6, 0xff, RZ, 0xc0, !PT ;  /* 0x000000ff060e7812 */ /* 0x000fc400078ec0ff */
[----:B------:R-:W4:Y:S05]  /*0670*/  LDG.E R6, desc[UR4][R2.64+0x18] ;  /* 0x0000180402067981 */ /* 0x000f2a000c1e1900 */
[----:B------:R-:W1:Y:S08]  /*0680*/  LDC.U8 R16, c[0x3][R16] ;  /* 0x00c0000010107b82 */ /* 0x000e700000000000 */
[----:B------:R-:W3:Y:S01]  /*0690*/  LDC.U8 R17, c[0x3][R14] ;  /* 0x00c000000e117b82 */ /* 0x000ee20000000000 */
[----:B0-----:R-:W-:-:S04]  /*06a0*/  IMAD R19, R13, 0x100, R12 ;  /* 0x000001000d137824 */ /* 0x001fc800078e020c */
[----:B-1----:R-:W-:-:S04]  /*06b0*/  IMAD R12, R19, 0x100, R16 ;  /* 0x00000100130c7824 */ /* 0x002fc800078e0210 */
[----:B------:R-:W-:-:S04]  /*06c0*/  IMAD.SHL.U32 R12, R12, 0x100, RZ ;  /* 0x000001000c0c7824 */ /* 0x000fc800078e00ff */
[----:B---3--:R-:W-:-:S05]  /*06d0*/  IMAD.IADD R17, R12, 0x1, R17 ;  /* 0x000000010c117824 */ /* 0x008fca00078e0211 */
[C-C-:B------:R-:W-:Y:S02]  /*06e0*/  SHF.L.W.U32.HI R18, R12.reuse, 0x2, R17.reuse ;  /* 0x000000020c127819 */ /* 0x140fe40000010e11 */
[C-C-:B------:R-:W-:Y:S02]  /*06f0*/  SHF.L.W.U32.HI R19, R12.reuse, 0xa, R17.reuse ;  /* 0x0000000a0c137819 */ /* 0x140fe40000010e11 */
[C-C-:B------:R-:W-:Y:S02]  /*0700*/  SHF.L.W.U32.HI R20, R12.reuse, 0x12, R17.reuse ;  /* 0x000000120c147819 */ /* 0x140fe40000010e11 */
[----:B------:R-:W-:Y:S02]  /*0710*/  SHF.L.W.U32.HI R12, R12, 0x18, R17 ;  /* 0x000000180c0c7819 */ /* 0x000fe40000010e11 */
[----:B------:R-:W-:-:S04]  /*0720*/  LOP3.LUT R18, R20, R19, R18, 0x96, !PT ;  /* 0x0000001314127212 */ /* 0x000fc800078e9612 */
        /* <DEDUP_REMOVED lines=10> */
[----:B------:R-:W-:-:S02]  /*07d0*/  LOP3.LUT R14, R5, 0xff, RZ, 0xc0, !PT ;  /* 0x000000ff050e7812 */ /* 0x000fc400078ec0ff */
[----:B------:R-:W3:Y:S05]  /*07e0*/  LDG.E R5, desc[UR4][R2.64+0x1c] ;  /* 0x00001c0402057981 */ /* 0x000eea000c1e1900 */
[----:B------:R-:W0:Y:S08]  /*07f0*/  LDC.U8 R17, c[0x3][R17] ;  /* 0x00c0000011117b82 */ /* 0x000e300000000000 */
[----:B------:R-:W1:Y:S08]  /*0800*/  LDC.U8 R15, c[0x3][R15] ;  /* 0x00c000000f0f7b82 */ /* 0x000e700000000000 */
[----:B------:R-:W1:Y:S01]  /*0810*/  LDC.U8 R14, c[0x3][R14] ;  /* 0x00c000000e0e7b82 */ /* 0x000e620000000000 */
[----:B-----5:R-:W-:Y:S01]  /*0820*/  LOP3.LUT R8, R12, R11, R8, 0x96, !PT ;  /* 0x0000000b0c087212 */ /* 0x020fe200078e9608 */
[----:B0-----:R-:W-:-:S04]  /*0830*/  IMAD R16, R10, 0x100, R17 ;  /* 0x000001000a107824 */ /* 0x001fc800078e0211 */
[----:B-1----:R-:W-:-:S04]  /*0840*/  IMAD R13, R16, 0x100, R15 ;  /* 0x00000100100d7824 */ /* 0x002fc800078e020f */
[----:B------:R-:W-:-:S04]  /*0850*/  IMAD.SHL.U32 R13, R13, 0x100, RZ ;  /* 0x000001000d0d7824 */ /* 0x000fc800078e00ff */
[----:B------:R-:W-:-:S05]  /*0860*/  IMAD.IADD R16, R13, 0x1, R14 ;  /* 0x000000010d107824 */ /* 0x000fca00078e020e */
        /* <DEDUP_REMOVED lines=15> */
[----:B------:R-:W5:Y:S06]  /*0960*/  LDG.E R4, desc[UR4][R2.64+0x20] ;  /* 0x0000200402047981 */ /* 0x000f6c000c1e1900 */
[----:B------:R-:W0:Y:S08]  /*0970*/  LDC.U8 R15, c[0x3][R16] ;  /* 0x00c00000100f7b82 */ /* 0x000e300000000000 */
[----:B------:R-:W1:Y:S08]  /*0980*/  LDC.U8 R18, c[0x3][R18] ;  /* 0x00c0000012127b82 */ /* 0x000e700000000000 */
[----:B------:R-:W1:Y:S01]  /*0990*/  LDC.U8 R17, c[0x3][R14] ;  /* 0x00c000000e117b82 */ /* 0x000e620000000000 */
[----:B--2---:R-:W-:Y:S01]  /*09a0*/  LOP3.LUT R7, R13, R12, R7, 0x96, !PT ;  /* 0x0000000c0d077212 */ /* 0x004fe200078e9607 */
        /* <DEDUP_REMOVED lines=19> */
[----:B------:R-:W2:Y:S05]  /*0ae0*/  LDG.E R7, desc[UR4][R2.64+0x24] ;  /* 0x0000240402077981 */ /* 0x000eaa000c1e1900 */
[----:B------:R-:W0:Y:S08]  /*0af0*/  LDC.U8 R15, c[0x3][R15] ;  /* 0x00c000000f0f7b82 */ /* 0x000e300000000000 */
[----:B------:R-:W1:Y:S08]  /*0b00*/  LDC.U8 R17, c[0x3][R17] ;  /* 0x00c0000011117b82 */ /* 0x000e700000000000 */
[----:B------:R-:W1:Y:S01]  /*0b10*/  LDC.U8 R14, c[0x3][R14] ;  /* 0x00c000000e0e7b82 */ /* 0x000e620000000000 */
[----:B----4-:R-:W-:Y:S01]  /*0b20*/  LOP3.LUT R6, R8, R6, R13, 0x96, !PT ;  /* 0x0000000608067212 */ /* 0x010fe200078e960d */
[----:B0-----:R-:W-:-:S04]  /*0b30*/  IMAD R16, R10, 0x100, R15 ;  /* 0x000001000a107824 */ /* 0x001fc800078e020f */
[----:B-1----:R-:W-:-:S04]  /*0b40*/  IMAD R9, R16, 0x100, R17 ;  /* 0x0000010010097824 */ /* 0x002fc800078e0211 */
[----:B------:R-:W-:-:S04]  /*0b50*/  IMAD.SHL.U32 R9, R9, 0x100, RZ ;  /* 0x0000010009097824 */ /* 0x000fc800078e00ff */
[----:B------:R-:W-:-:S05]  /*0b60*/  IMAD.IADD R16, R9, 0x1, R14 ;  /* 0x0000000109107824 */ /* 0x000fca00078e020e */
[C-C-:B------:R-:W-:Y:S02]  /*0b70*/  SHF.L.W.U32.HI R18, R9.reuse, 0x2, R16.reuse ;  /* 0x0000000209127819 */ /* 0x140fe40000010e10 */
[C-C-:B------:R-:W-:Y:S02]  /*0b80*/  SHF.L.W.U32.HI R19, R9.reuse, 0xa, R16.reuse ;  /* 0x0000000a09137819 */ /* 0x140fe40000010e10 */
[----:B------:R-:W-:-:S04]  /*0b90*/  SHF.L.W.U32.HI R20, R9, 0x12, R16 ;  /* 0x0000001209147819 */ /* 0x000fc80000010e10 */
[----:B------:R-:W-:Y:S02]  /*0ba0*/  LOP3.LUT R19, R20, R19, R18, 0x96, !PT ;  /* 0x0000001314137212 */ /* 0x000fe400078e9612 */
[----:B------:R-:W-:-:S04]  /*0bb0*/  SHF.L.W.U32.HI R18, R9, 0x18, R16 ;  /* 0x0000001809127819 */ /* 0x000fc80000010e10 */
        /* <DEDUP_REMOVED lines=11> */
[----:B------:R-:W1:Y:S08]  /*0c70*/  LDC.U8 R15, c[0x3][R15] ;  /* 0x00c000000f0f7b82 */ /* 0x000e700000000000 */
[----:B------:R-:W4:Y:S01]  /*0c80*/  LDC.U8 R17, c[0x3][R14] ;  /* 0x00c000000e117b82 */ /* 0x000f220000000000 */
[----:B---3--:R-:W-:Y:S01]  /*0c90*/  LOP3.LUT R5, R9, R5, R8, 0x96, !PT ;  /* 0x0000000509057212 */ /* 0x008fe200078e9608 */
[----:B0-----:R-:W-:-:S04]  /*0ca0*/  IMAD R6, R11, 0x100, R16 ;  /* 0x000001000b067824 */ /* 0x001fc800078e0210 */
[----:B-1----:R-:W-:-:S04]  /*0cb0*/  IMAD R6, R6, 0x100, R15 ;  /* 0x0000010006067824 */ /* 0x002fc800078e020f */
[----:B------:R-:W-:Y:S02]  /*0cc0*/  IMAD.SHL.U32 R10, R6, 0x100, RZ ;  /* 0x00000100060a7824 */ /* 0x000fe400078e00ff */
[----:B------:R-:W3:Y:S02]  /*0cd0*/  LDG.E R6, desc[UR4][R2.64+0x28] ;  /* 0x0000280402067981 */ /* 0x000ee4000c1e1900 */
[----:B----4-:R-:W-:-:S05]  /*0ce0*/  IMAD.IADD R17, R10, 0x1, R17 ;  /* 0x000000010a117824 */ /* 0x010fca00078e0211 */
        /* <DEDUP_REMOVED lines=15> */
[----:B------:R-:W4:Y:S05]  /*0de0*/  LDG.E R5, desc[UR4][R2.64+0x2c] ;  /* 0x00002c0402057981 */ /* 0x000f2a000c1e1900 */
[----:B------:R-:W0:Y:S08]  /*0df0*/  LDC.U8 R17, c[0x3][R17] ;  /* 0x00c0000011117b82 */ /* 0x000e300000000000 */
[----:B------:R-:W1:Y:S08]  /*0e00*/  LDC.U8 R15, c[0x3][R15] ;  /* 0x00c000000f0f7b82 */ /* 0x000e700000000000 */
[----:B------:R-:W2:Y:S01]  /*0e10*/  LDC.U8 R14, c[0x3][R14] ;  /* 0x00c000000e0e7b82 */ /* 0x000ea20000000000 */
[----:B-----5:R-:W-:Y:S01]  /*0e20*/  LOP3.LUT R4, R10, R9, R4, 0x96, !PT ;  /* 0x000000090a047212 */ /* 0x020fe200078e9604 */
[----:B0-----:R-:W-:-:S04]  /*0e30*/  IMAD R16, R12, 0x100, R17 ;  /* 0x000001000c107824 */ /* 0x001fc800078e0211 */
[----:B-1----:R-:W-:-:S04]  /*0e40*/  IMAD R11, R16, 0x100, R15 ;  /* 0x00000100100b7824 */ /* 0x002fc800078e020f */
[----:B------:R-:W-:-:S04]  /*0e50*/  IMAD.SHL.U32 R11, R11, 0x100, RZ ;  /* 0x000001000b0b7824 */ /* 0x000fc800078e00ff */
[----:B--2---:R-:W-:-:S05]  /*0e60*/  IMAD.IADD R16, R11, 0x1, R14 ;  /* 0x000000010b107824 */ /* 0x004fca00078e020e */
        /* <DEDUP_REMOVED lines=18> */
[----:B------:R-:W5:Y:S01]  /*0f90*/  LDC.U8 R15, c[0x3][R15] ;  /* 0x00c000000f0f7b82 */ /* 0x000f620000000000 */
[----:B------:R-:W-:Y:S01]  /*0fa0*/  LOP3.LUT R7, R11, R10, R7, 0x96, !PT ;  /* 0x0000000a0b077212 */ /* 0x000fe200078e9607 */
[----:B0-----:R-:W-:-:S04]  /*0fb0*/  IMAD R17, R12, 0x100, R13 ;  /* 0x000001000c117824 */ /* 0x001fc800078e020d */
[----:B-1----:R-:W-:-:S04]  /*0fc0*/  IMAD R14, R17, 0x100, R16 ;  /* 0x00000100110e7824 */ /* 0x002fc800078e0210 */
[----:B------:R-:W-:-:S04]  /*0fd0*/  IMAD.SHL.U32 R14, R14, 0x100, RZ ;  /* 0x000001000e0e7824 */ /* 0x000fc800078e00ff */
[----:B-----5:R-:W-:-:S05]  /*0fe0*/  IMAD.IADD R17, R14, 0x1, R15 ;  /* 0x000000010e117824 */ /* 0x020fca00078e020f */
        /* <DEDUP_REMOVED lines=16> */
[----:B------:R-:W5:Y:S05]  /*10f0*/  LDG.E R7, desc[UR4][R2.64+0x34] ;  /* 0x0000340402077981 */ /* 0x000f6a000c1e1900 */
        /* <DEDUP_REMOVED lines=8> */
[----:B------:R-:W-:-:S04]  /*1180*/  SHF.L.W.U32.HI R20, R13, 0x12, R16 ;  /* 0x000000120d147819 */ /* 0x000fc80000010e10 */
[----:B------:R-:W-:Y:S02]  /*1190*/  LOP3.LUT R19, R20, R19, R18, 0x96, !PT ;  /* 0x0000001314137212 */ /* 0x000fe400078e9612 */
        /* <DEDUP_REMOVED lines=15> */
[----:B------:R-:W2:Y:S01]  /*1290*/  LDC.U8 R15, c[0x3][R15] ;  /* 0x00c000000f0f7b82 */ /* 0x000ea20000000000 */
[----:B----4-:R-:W-:Y:S01]  /*12a0*/  LOP3.LUT R5, R9, R5, R8, 0x96, !PT ;  /* 0x0000000509057212 */ /* 0x010fe200078e9608 */
        /* <DEDUP_REMOVED lines=20> */
[----:B------:R-:W2:Y:S05]  /*13f0*/  LDG.E R5, desc[UR4][R2.64+0x3c] ;  /* 0x00003c0402057981 */ /* 0x000eaa000c1e1900 */
[----:B------:R-:W1:Y:S08]  /*1400*/  LDC.U8 R17, c[0x3][R17] ;  /* 0x00c0000011117b82 */ /* 0x000e700000000000 */
[----:B------:R-:W4:Y:S01]  /*1410*/  LDC.U8 R16, c[0x3][R15] ;  /* 0x00c000000f107b82 */ /* 0x000f220000000000 */
[----:B------:R-:W-:Y:S01]  /*1420*/  LOP3.LUT R4, R10, R9, R4, 0x96, !PT ;  /* 0x000000090a047212 */ /* 0x000fe200078e9604 */
[----:B0-----:R-:W-:-:S04]  /*1430*/  IMAD R18, R12, 0x100, R13 ;  /* 0x000001000c127824 */ /* 0x001fc800078e020d */
[----:B-1----:R-:W-:-:S04]  /*1440*/  IMAD R13, R18, 0x100, R17 ;  /* 0x00000100120d7824 */ /* 0x002fc800078e0211 */
[----:B------:R-:W-:-:S04]  /*1450*/  IMAD.SHL.U32 R13, R13, 0x100, RZ ;  /* 0x000001000d0d7824 */ /* 0x000fc800078e00ff */
        /* <DEDUP_REMOVED lines=19> */
[----:B------:R-:W3:Y:S01]  /*1590*/  LDC.U8 R15, c[0x3][R15] ;  /* 0x00c000000f0f7b82 */ /* 0x000ee20000000000 */
[----:B-----5:R-:W-:Y:S01]  /*15a0*/  LOP3.LUT R7, R11, R10, R7, 0x96, !PT ;  /* 0x0000000a0b077212 */ /* 0x020fe200078e9607 */
        /* <DEDUP_REMOVED lines=20> */
[----:B------:R-:W3:Y:S05]  /*16f0*/  LDG.E R7, desc[UR4][R2.64+0x44] ;  /* 0x0000440402077981 */ /* 0x000eea000c1e1900 */
        /* <DEDUP_REMOVED lines=22> */
[----:B------:R-:W5:Y:S05]  /*1860*/  LDG.E R6, desc[UR4][R2.64+0x48] ;  /* 0x0000480402067981 */ /* 0x000f6a000c1e1900 */
[----:B------:R-:W0:Y:S08]  /*1870*/  LDC.U8 R13, c[0x3][R13] ;  /* 0x00c000000d0d7b82 */ /* 0x000e300000000000 */
[----:B------:R-:W1:Y:S08]  /*1880*/  LDC.U8 R16, c[0x3][R16] ;  /* 0x00c0000010107b82 */ /* 0x000e700000000000 */
[----:B------:R-:W4:Y:S01]  /*1890*/  LDC.U8 R15, c[0x3][R15] ;  /* 0x00c000000f0f7b82 */ /* 0x000f220000000000 */
[----:B--2---:R-:W-:Y:S01]  /*18a0*/  LOP3.LUT R5, R9, R5, R8, 0x96, !PT ;  /* 0x0000000509057212 */ /* 0x004fe200078e9608 */
        /* <DEDUP_REMOVED lines=46> */
[----:B------:R-:W5:Y:S01]  /*1b90*/  LDC.U8 R15, c[0x3][R15] ;  /* 0x00c000000f0f7b82 */ /* 0x000f620000000000 */
[----:B---3--:R-:W-:Y:S01]  /*1ba0*/  LOP3.LUT R7, R11, R10, R7, 0x96, !PT ;  /* 0x0000000a0b077212 */ /* 0x008fe200078e9607 */
        /* <DEDUP_REMOVED lines=236> */
[----:B------:R-:W0:Y:S01]  /*2a70*/  LDC.U8 R13, c[0x3][R13] ;  /* 0x00c000000d0d7b82 */ /* 0x000e220000000000 */
[----:B--2---:R-:W-:Y:S01]  /*2a80*/  LOP3.LUT R5, R9, R5, R8, 0x96, !PT ;  /* 0x0000000509057212 */ /* 0x004fe200078e9608 */
[----:B------:R1:W2:Y:S06]  /*2a90*/  LDG.E R2, desc[UR4][R2.64+0x7c] ;  /* 0x00007c0402027981 */ /* 0x0002ac000c1e1900 */
[----:B------:R-:W1:Y:S08]  /*2aa0*/  LDC.U8 R16, c[0x3][R16] ;  /* 0x00c0000010107b82 */ /* 0x000e700000000000 */
[----:B------:R-:W4:Y:S01]  /*2ab0*/  LDC.U8 R15, c[0x3][R15] ;  /* 0x00c000000f0f7b82 */ /* 0x000f220000000000 */
        /* <DEDUP_REMOVED lines=54> */
[----:B------:R-:W-:Y:S02]  /*2e20*/  LOP3.LUT R16, R8, R16, R15, 0x96, !PT ;  /* 0x0000001008107212 */ /* 0x000fe400078e960f */
[----:B---3--:R-:W-:Y:S02]  /*2e30*/  LOP3.LUT R4, R5, R10, R7, 0x96, !PT ;  /* 0x0000000a05047212 */ /* 0x008fe400078e9607 */
        /* <DEDUP_REMOVED lines=31> */
[----:B------:R-:W-:-:S07]  /*3030*/  LOP3.LUT R6, R6, 0xff, RZ, 0xc0, !PT ;  /* 0x000000ff06067812 */ /* 0x000fce00078ec0ff */
[----:B------:R-:W0:Y:S08]  /*3040*/  LDC.U8 R3, c[0x3][R8] ;  /* 0x00c0000008037b82 */ /* 0x000e300000000000 */
[----:B------:R-:W1:Y:S08]  /*3050*/  LDC.U8 R13, c[0x3][R13] ;  /* 0x00c000000d0d7b82 */ /* 0x000e700000000000 */
[----:B------:R-:W3:Y:S01]  /*3060*/  LDC.U8 R6, c[0x3][R6] ;  /* 0x00c0000006067b82 */ /* 0x000ee20000000000 */
[----:B--2---:R-:W-:Y:S01]  /*3070*/  LOP3.LUT R2, R7, R2, R11, 0x96, !PT ;  /* 0x0000000207027212 */ /* 0x004fe200078e960b */
        /* <DEDUP_REMOVED lines=21> */
[----:B------:R-:W2:Y:S01]  /*31d0*/  LDC.U8 R6, c[0x3][R6] ;  /* 0x00c0000006067b82 */ /* 0x000ea20000000000 */
[----:B------:R-:W-:-:S02]  /*31e0*/  IMAD.SHL.U32 R0, R0, 0x10, RZ ;  /* 0x0000001000007824 */ /* 0x000fc400078e00ff */
[----:B0-----:R-:W-:-:S04]  /*31f0*/  IMAD R3, R10, 0x100, R3 ;  /* 0x000001000a037824 */ /* 0x001fc800078e0203 */
[----:B-1----:R-:W-:-:S04]  /*3200*/  IMAD R3, R3, 0x100, R8 ;  /* 0x0000010003037824 */ /* 0x002fc800078e0208 */
[----:B------:R-:W-:-:S04]  /*3210*/  IMAD.SHL.U32 R3, R3, 0x100, RZ ;  /* 0x0000010003037824 */ /* 0x000fc800078e00ff */
[----:B--2---:R-:W-:-:S05]  /*3220*/  IMAD.IADD R14, R3, 0x1, R6 ;  /* 0x00000001030e7824 */ /* 0x004fca00078e0206 */
[C-C-:B------:R-:W-:Y:S02]  /*3230*/  SHF.L.W.U32.HI R4, R3.reuse, 0x2, R14.reuse ;  /* 0x0000000203047819 */ /* 0x140fe40000010e0e */
[C-C-:B------:R-:W-:Y:S02]  /*3240*/  SHF.L.W.U32.HI R13, R3.reuse, 0xa, R14.reuse ;  /* 0x0000000a030d7819 */ /* 0x140fe40000010e0e */
[C-C-:B------:R-:W-:Y:S02]  /*3250*/  SHF.L.W.U32.HI R15, R3.reuse, 0x12, R14.reuse ;  /* 0x00000012030f7819 */ /* 0x140fe40000010e0e */
[----:B------:R-:W-:Y:S02]  /*3260*/  SHF.L.W.U32.HI R16, R3, 0x18, R14 ;  /* 0x0000001803107819 */ /* 0x000fe40000010e0e */
[----:B------:R-:W-:-:S04]  /*3270*/  LOP3.LUT R13, R15, R13, R4, 0x96, !PT ;  /* 0x0000000d0f0d7212 */ /* 0x000fc800078e9604 */
[----:B------:R-:W-:Y:S02]  /*3280*/  LOP3.LUT R13, R5, R13, R16, 0x96, !PT ;  /* 0x0000000d050d7212 */ /* 0x000fe400078e9610 */
[C---:B------:R-:W-:Y:S02]  /*3290*/  IADD3 R2, P0, PT, R0.reuse, UR10, RZ ;  /* 0x0000000a00027c10 */ /* 0x040fe4000ff1e0ff */
[----:B------:R-:W-:Y:S02]  /*32a0*/  SHF.R.S32.HI R17, RZ, 0x1f, R0 ;  /* 0x0000001fff117819 */ /* 0x000fe40000011400 */
[----:B------:R-:W-:Y:S02]  /*32b0*/  IADD3 R4, P1, PT, R0, UR8, RZ ;  /* 0x0000000800047c10 */ /* 0x000fe4000ff3e0ff */
[----:B------:R-:W-:Y:S02]  /*32c0*/  LOP3.LUT R29, R13, R14, RZ, 0x3c, !PT ;  /* 0x0000000e0d1d7212 */ /* 0x000fe400078e3cff */
[----:B------:R-:W-:-:S02]  /*32d0*/  IADD3.X R3, PT, PT, R17, UR11, RZ, P0, !PT ;  /* 0x0000000b11037c10 */ /* 0x000fc400087fe4ff */
[----:B------:R-:W-:Y:S02]  /*32e0*/  IADD3.X R5, PT, PT, R17, UR9, RZ, P1, !PT ;  /* 0x0000000911057c10 */ /* 0x000fe40008ffe4ff */
[----:B------:R-:W-:Y:S02]  /*32f0*/  SHF.R.U32.HI R17, RZ, 0x18, R11 ;  /* 0x00000018ff117819 */ /* 0x000fe4000001160b */
[----:B------:R-:W-:Y:S02]  /*3300*/  PRMT R15, R11, 0x7632, R15 ;  /* 0x000076320b0f7816 */ /* 0x000fe4000000000f */
[----:B------:R-:W-:Y:S02]  /*3310*/  SHF.R.U32.HI R13, RZ, 0x8, R11 ;  /* 0x00000008ff0d7819 */ /* 0x000fe4000001160b */
[----:B------:R-:W-:Y:S02]  /*3320*/  SHF.R.U32.HI R23, RZ, 0x18, R7 ;  /* 0x00000018ff177819 */ /* 0x000fe40000011607 */
[----:B------:R-:W-:-:S02]  /*3330*/  PRMT R21, R7, 0x7632, R21 ;  /* 0x0000763207157816 */ /* 0x000fc40000000015 */
[----:B------:R-:W-:Y:S02]  /*3340*/  SHF.R.U32.HI R19, RZ, 0x8, R7 ;  /* 0x00000008ff137819 */ /* 0x000fe40000011607 */
[----:B------:R-:W-:Y:S02]  /*3350*/  SHF.R.U32.HI R10, RZ, 0x18, R9 ;  /* 0x00000018ff0a7819 */ /* 0x000fe40000011609 */
[----:B------:R-:W-:Y:S02]  /*3360*/  PRMT R27, R9, 0x7632, R27 ;  /* 0x00007632091b7816 */ /* 0x000fe4000000001b */
[----:B------:R-:W-:Y:S02]  /*3370*/  SHF.R.U32.HI R25, RZ, 0x8, R9 ;  /* 0x00000008ff197819 */ /* 0x000fe40000011609 */
[----:B------:R-:W-:Y:S02]  /*3380*/  SHF.R.U32.HI R0, RZ, 0x18, R29 ;  /* 0x00000018ff007819 */ /* 0x000fe4000001161d */
[----:B------:R-:W-:-:S02]  /*3390*/  PRMT R6, R29, 0x7632, R6 ;  /* 0x000076321d067816 */ /* 0x000fc40000000006 */
[----:B------:R-:W-:Y:S01]  /*33a0*/  SHF.R.U32.HI R8, RZ, 0x8, R29 ;  /* 0x00000008ff087819 */ /* 0x000fe2000001161d */
[----:B------:R-:W-:Y:S04]  /*33b0*/  STG.E.U8 desc[UR4][R2.64+0xf], R11 ;  /* 0x00000f0b02007986 */ /* 0x000fe8000c101104 */
        /* <DEDUP_REMOVED lines=12> */
[----:B------:R0:W-:Y:S04]  /*3480*/  STG.E.U8 desc[UR4][R2.64], R0 ;  /* 0x0000000002007986 */ /* 0x0001e8000c101104 */
[----:B------:R1:W-:Y:S04]  /*3490*/  STG.E.U8 desc[UR4][R2.64+0x1], R6 ;  /* 0x0000010602007986 */ /* 0x0003e8000c101104 */
[----:B------:R-:W-:Y:S04]  /*34a0*/  STG.E.U8 desc[UR4][R2.64+0x2], R8 ;  /* 0x0000020802007986 */ /* 0x000fe8000c101104 */
[----:B------:R-:W2:Y:S02]  /*34b0*/  LDG.E.U8 R12, desc[UR4][R4.64] ;  /* 0x00000004040c7981 */ /* 0x000ea4000c1e1100 */
[----:B--2---:R-:W-:-:S05]  /*34c0*/  LOP3.LUT R12, R12, R0, RZ, 0x3c, !PT ;  /* 0x000000000c0c7212 */ /* 0x004fca00078e3cff */
[----:B------:R-:W-:Y:S04]  /*34d0*/  STG.E.U8 desc[UR4][R2.64], R12 ;  /* 0x0000000c02007986 */ /* 0x000fe8000c101104 */
[----:B------:R-:W2:Y:S02]  /*34e0*/  LDG.E.U8 R14, desc[UR4][R4.64+0x1] ;  /* 0x00000104040e7981 */ /* 0x000ea4000c1e1100 */
[----:B--2---:R-:W-:-:S05]  /*34f0*/  LOP3.LUT R14, R14, R6, RZ, 0x3c, !PT ;  /* 0x000000060e0e7212 */ /* 0x004fca00078e3cff */
[----:B------:R-:W-:Y:S04]  /*3500*/  STG.E.U8 desc[UR4][R2.64+0x1], R14 ;  /* 0x0000010e02007986 */ /* 0x000fe8000c101104 */
[----:B------:R-:W2:Y:S02]  /*3510*/  LDG.E.U8 R16, desc[UR4][R4.64+0x2] ;  /* 0x0000020404107981 */ /* 0x000ea4000c1e1100 */
[----:B--2---:R-:W-:-:S05]  /*3520*/  LOP3.LUT R16, R16, R8, RZ, 0x3c, !PT ;  /* 0x0000000810107212 */ /* 0x004fca00078e3cff */
[----:B------:R-:W-:Y:S04]  /*3530*/  STG.E.U8 desc[UR4][R2.64+0x2], R16 ;  /* 0x0000021002007986 */ /* 0x000fe8000c101104 */
[----:B0-----:R-:W2:Y:S02]  /*3540*/  LDG.E.U8 R0, desc[UR4][R4.64+0x3] ;  /* 0x0000030404007981 */ /* 0x001ea4000c1e1100 */
[----:B--2---:R-:W-:-:S05]  /*3550*/  LOP3.LUT R29, R0, R29, RZ, 0x3c, !PT ;  /* 0x0000001d001d7212 */ /* 0x004fca00078e3cff */
[----:B------:R-:W-:Y:S04]  /*3560*/  STG.E.U8 desc[UR4][R2.64+0x3], R29 ;  /* 0x0000031d02007986 */ /* 0x000fe8000c101104 */
[----:B------:R-:W2:Y:S02]  /*3570*/  LDG.E.U8 R0, desc[UR4][R4.64+0x4] ;  /* 0x0000040404007981 */ /* 0x000ea4000c1e1100 */
[----:B--2---:R-:W-:-:S05]  /*3580*/  LOP3.LUT R0, R0, R10, RZ, 0x3c, !PT ;  /* 0x0000000a00007212 */ /* 0x004fca00078e3cff */
[----:B------:R0:W-:Y:S04]  /*3590*/  STG.E.U8 desc[UR4][R2.64+0x4], R0 ;  /* 0x0000040002007986 */ /* 0x0001e8000c101104 */
[----:B-1----:R-:W2:Y:S02]  /*35a0*/  LDG.E.U8 R6, desc[UR4][R4.64+0x5] ;  /* 0x0000050404067981 */ /* 0x002ea4000c1e1100 */
        /* <DEDUP_REMOVED lines=31> */
[----:B------:R-:W-:Y:S01]  /*37a0*/  STG.E.U8 desc[UR4][R2.64+0xf], R11 ;  /* 0x00000f0b02007986 */ /* 0x000fe2000c101104 */
[----:B------:R-:W-:Y:S05]  /*37b0*/  EXIT ;  /* 0x000000000000794d */ /* 0x000fea0003800000 */
.L_x_0:
[----:B------:R-:W-:-:S00]  /*37c0*/  BRA `(.L_x_0) ;  /* 0xfffffffc00fc7947 */ /* 0x000fc0000383ffff */
[----:B------:R-:W-:-:S00]  /*37d0*/  NOP ;  /* 0x0000000000007918 */ /* 0x000fc00000000000 */
        /* <DEDUP_REMOVED lines=10> */
.L_x_1:


//--------------------- .nv.shared.reserved.0     --------------------------
	.section	.nv.shared.reserved.0,"aw",@nobits
	.weak		__nv_reservedSMEM_offset_0_alias
	.size		__nv_reservedSMEM_offset_0_alias, 0, 64
	.other		__nv_reservedSMEM_offset_0_alias,@"STO_CUDA_RESERVED_SHARED STV_DEFAULT"
__nv_reservedSMEM_offset_0_alias:
	.zero		0
	.zero		64


//--------------------- .nv.constant0._Z20SM4_encrypt_cuda_ctrPhS_PjiS_ --------------------------
	.section	.nv.constant0._Z20SM4_encrypt_cuda_ctrPhS_PjiS_,"a",@progbits
	.sectionflags	@""
	.align	4
.nv.constant0._Z20SM4_encrypt_cuda_ctrPhS_PjiS_:
	.zero		936


//--------------------- SYMBOLS --------------------------

	.type		.nv.reservedSmem.offset0,@object
	.size		.nv.reservedSmem.offset0,0x4
